def attn_fwd(
    Q,
    K,
    V,
    Out,
    Lse,
    sm_scale,
    stride_qz,
    stride_qh,
    stride_qm,
    stride_qk,
    stride_kz,
    stride_kh,
    stride_kn,
    stride_kk,
    stride_vz,
    stride_vh,
    stride_vn,
    stride_vk,
    stride_oz,
    stride_oh,
    stride_om,
    stride_ok,
    seqlen_q,
    seqlen_k,
    BLOCK_M: tl.constexpr,
    BLOCK_N: tl.constexpr,
    HEAD_DIM: tl.constexpr,
    CAUSAL: tl.constexpr,
):
    start_m = tl.program_id(0)
    off_hz = tl.program_id(1)
    q_off = off_hz * stride_qh
    k_off = off_hz * stride_kh
    v_off = off_hz * stride_vh
    offs_m = start_m * BLOCK_M + tl.arange(0, BLOCK_M)
    offs_d = tl.arange(0, HEAD_DIM)
    offs_n = tl.arange(0, BLOCK_N)
    q_ptrs = Q + q_off + offs_m[:, None] * stride_qm + offs_d[None, :] * stride_qk
    k_ptrs = K + k_off + offs_d[:, None] * stride_kk + offs_n[None, :] * stride_kn
    v_ptrs = V + v_off + offs_n[:, None] * stride_vn + offs_d[None, :] * stride_vk
    m_i = tl.full([BLOCK_M], float("-inf"), dtype=tl.float32)
    l_i = tl.zeros([BLOCK_M], dtype=tl.float32) + 1.0
    acc = tl.zeros([BLOCK_M, HEAD_DIM], dtype=tl.float32)
    q = tl.load(q_ptrs)
    acc, l_i, m_i = _attn_fwd_inner(
        acc,
        l_i,
        m_i,
        q,
        k_ptrs,
        v_ptrs,
        sm_scale,
        stride_kn,
        stride_vn,
        start_m,
        seqlen_k,
        BLOCK_M,
        BLOCK_N,
        HEAD_DIM,
        CAUSAL,
    )
    acc = acc / l_i[:, None]
    lse = m_i + tl.math.log2(l_i) / 1.4426950408889634
    o_ptrs = (
        Out
        + off_hz * stride_oh
        + offs_m[:, None] * stride_om
        + offs_d[None, :] * stride_ok
    )
    tl.store(o_ptrs, acc.to(Out.dtype.element_ty))
    tl.store(Lse + off_hz * seqlen_q + offs_m, lse)

# config = {"BLOCK_M": 32, "BLOCK_N": 64, "HEAD_DIM": 256, "arch": "sm_100", "causal": true, "dtype": "fp16", "num_stages": 4, "num_warps": 8}
# arch = sm_100


// ===== COMPILED SASS (sm_100a) =====

	.target	sm_100a

	.elftype	@"ET_EXEC"


//--------------------- .note.nv.tkinfo           --------------------------
	.section	.note.nv.tkinfo,"",@"SHT_NOTE"
	.sectionflags	@"SHF_NOTE_NV_TKINFO"
	.tkinfo
        /*0018*/ 	.word	0x00000081
        /*0030*/ 	.string	""
        /*0030*/ 	.string	"ptxas-blackwell"
        /*0030*/ 	.string	"Cuda compilation tools, release 12.9, V12.9.86"
        /*0030*/ 	.string	"Build cuda_12.9.r12.9/compiler.36037853_0"
        /*0030*/ 	.string	"-v  -suppress-debug-info  -lineinfo  -arch sm_100a "



//--------------------- .note.nv.cuver            --------------------------
	.section	.note.nv.cuver,"",@"SHT_NOTE"
	.sectionflags	@"SHF_NOTE_NV_CUVER"
        /*0018*/ 	.short	0x0001
        /*001a*/ 	.short	0x0064
        /*001c*/ 	.short	0x0001
        /*001e*/ 	.short	0x0000
        /*0020*/ 	.short	0x0001
        /*0022*/ 	.short	0x0000


//--------------------- .nv.info                  --------------------------
	.section	.nv.info,"",@"SHT_CUDA_INFO"
	.align	4


	//----- nvinfo : EIATTR_REGCOUNT
	.align		4
        /*0000*/ 	.byte	0x04, 0x2f
        /*0002*/ 	.short	(.L_2 - .L_1)
	.align		4
.L_1:
        /*0004*/ 	.word	index@(attn_fwd)
        /*0008*/ 	.word	0x000000ff


	//----- nvinfo : EIATTR_FRAME_SIZE
	.align		4
.L_2:
        /*000c*/ 	.byte	0x04, 0x11
        /*000e*/ 	.short	(.L_4 - .L_3)
	.align		4
.L_3:
        /*0010*/ 	.word	index@(attn_fwd)
        /*0014*/ 	.word	0x00000238


	//----- nvinfo : EIATTR_MIN_STACK_SIZE
	.align		4
.L_4:
        /*0018*/ 	.byte	0x04, 0x12
        /*001a*/ 	.short	(.L_6 - .L_5)
	.align		4
.L_5:
        /*001c*/ 	.word	index@(attn_fwd)
        /*0020*/ 	.word	0x00000238
.L_6:


//--------------------- .nv.info.attn_fwd         --------------------------
	.section	.nv.info.attn_fwd,"",@"SHT_CUDA_INFO"
	.sectionflags	@""
	.align	4


	//----- nvinfo : EIATTR_CUDA_API_VERSION
	.align		4
        /*0000*/ 	.byte	0x04, 0x37
        /*0002*/ 	.short	(.L_8 - .L_7)
.L_7:
        /*0004*/ 	.word	0x00000081


	//----- nvinfo : EIATTR_KPARAM_INFO
	.align		4
.L_8:
        /*0008*/ 	.byte	0x04, 0x17
        /*000a*/ 	.short	(.L_10 - .L_9)
.L_9:
        /*000c*/ 	.word	0x00000000
        /*0010*/ 	.short	0x0019
        /*0012*/ 	.short	0x0080
        /*0014*/ 	.byte	0x00, 0xf4, 0x21, 0x00


	//----- nvinfo : EIATTR_KPARAM_INFO
	.align		4
.L_10:
        /*0018*/ 	.byte	0x04, 0x17
        /*001a*/ 	.short	(.L_12 - .L_11)
.L_11:
        /*001c*/ 	.word	0x00000000
        /*0020*/ 	.short	0x0018
        /*0022*/ 	.short	0x0078
        /*0024*/ 	.byte	0x00, 0xf4, 0x21, 0x00


	//----- nvinfo : EIATTR_KPARAM_INFO
	.align		4
.L_12:
        /*0028*/ 	.byte	0x04, 0x17
        /*002a*/ 	.short	(.L_14 - .L_13)
.L_13:
        /*002c*/ 	.word	0x00000000
        /*0030*/ 	.short	0x0017
        /*0032*/ 	.short	0x0070
        /*0034*/ 	.byte	0x00, 0xf0, 0x11, 0x00


	//----- nvinfo : EIATTR_KPARAM_INFO
	.align		4
.L_14:
        /*0038*/ 	.byte	0x04, 0x17
        /*003a*/ 	.short	(.L_16 - .L_15)
.L_15:
        /*003c*/ 	.word	0x00000000
        /*0040*/ 	.short	0x0016
        /*0042*/ 	.short	0x006c
        /*0044*/ 	.byte	0x00, 0xf0, 0x11, 0x00


	//----- nvinfo : EIATTR_KPARAM_INFO
	.align		4
.L_16:
        /*0048*/ 	.byte	0x04, 0x17
        /*004a*/ 	.short	(.L_18 - .L_17)
.L_17:
        /*004c*/ 	.word	0x00000000
        /*0050*/ 	.short	0x0015
        /*0052*/ 	.short	0x0068
        /*0054*/ 	.byte	0x00, 0xf0, 0x11, 0x00


	//----- nvinfo : EIATTR_KPARAM_INFO
	.align		4
.L_18:
        /*0058*/ 	.byte	0x04, 0x17
        /*005a*/ 	.short	(.L_20 - .L_19)
.L_19:
        /*005c*/ 	.word	0x00000000
        /*0060*/ 	.short	0x0014
        /*0062*/ 	.short	0x0064
        /*0064*/ 	.byte	0x00, 0xf0, 0x11, 0x00


	//----- nvinfo : EIATTR_KPARAM_INFO
	.align		4
.L_20:
        /*0068*/ 	.byte	0x04, 0x17
        /*006a*/ 	.short	(.L_22 - .L_21)
.L_21:
        /*006c*/ 	.word	0x00000000
        /*0070*/ 	.short	0x0013
        /*0072*/ 	.short	0x0060
        /*0074*/ 	.byte	0x00, 0xf0, 0x11, 0x00


	//----- nvinfo : EIATTR_KPARAM_INFO
	.align		4
.L_22:
        /*0078*/ 	.byte	0x04, 0x17
        /*007a*/ 	.short	(.L_24 - .L_23)
.L_23:
        /*007c*/ 	.word	0x00000000
        /*0080*/ 	.short	0x0012
        /*0082*/ 	.short	0x005c
        /*0084*/ 	.byte	0x00, 0xf0, 0x11, 0x00


	//----- nvinfo : EIATTR_KPARAM_INFO
	.align		4
.L_24:
        /*0088*/ 	.byte	0x04, 0x17
        /*008a*/ 	.short	(.L_26 - .L_25)
.L_25:
        /*008c*/ 	.word	0x00000000
        /*0090*/ 	.short	0x0011
        /*0092*/ 	.short	0x0058
        /*0094*/ 	.byte	0x00, 0xf0, 0x11, 0x00


	//----- nvinfo : EIATTR_KPARAM_INFO
	.align		4
.L_26:
        /*0098*/ 	.byte	0x04, 0x17
        /*009a*/ 	.short	(.L_28 - .L_27)
.L_27:
        /*009c*/ 	.word	0x00000000
        /*00a0*/ 	.short	0x0010
        /*00a2*/ 	.short	0x0054
        /*00a4*/ 	.byte	0x00, 0xf0, 0x11, 0x00


	//----- nvinfo : EIATTR_KPARAM_INFO
	.align		4
.L_28:
        /*00a8*/ 	.byte	0x04, 0x17
        /*00aa*/ 	.short	(.L_30 - .L_29)
.L_29:
        /*00ac*/ 	.word	0x00000000
        /*00b0*/ 	.short	0x000f
        /*00b2*/ 	.short	0x0050
        /*00b4*/ 	.byte	0x00, 0xf0, 0x11, 0x00


	//----- nvinfo : EIATTR_KPARAM_INFO
	.align		4
.L_30:
        /*00b8*/ 	.byte	0x04, 0x17
        /*00ba*/ 	.short	(.L_32 - .L_31)
.L_31:
        /*00bc*/ 	.word	0x00000000
        /*00c0*/ 	.short	0x000e
        /*00c2*/ 	.short	0x004c
        /*00c4*/ 	.byte	0x00, 0xf0, 0x11, 0x00


	//----- nvinfo : EIATTR_KPARAM_INFO
	.align		4
.L_32:
        /*00c8*/ 	.byte	0x04, 0x17
        /*00ca*/ 	.short	(.L_34 - .L_33)
.L_33:
        /*00cc*/ 	.word	0x00000000
        /*00d0*/ 	.short	0x000d
        /*00d2*/ 	.short	0x0048
        /*00d4*/ 	.byte	0x00, 0xf0, 0x11, 0x00


	//----- nvinfo : EIATTR_KPARAM_INFO
	.align		4
.L_34:
        /*00d8*/ 	.byte	0x04, 0x17
        /*00da*/ 	.short	(.L_36 - .L_35)
.L_35:
        /*00dc*/ 	.word	0x00000000
        /*00e0*/ 	.short	0x000c
        /*00e2*/ 	.short	0x0044
        /*00e4*/ 	.byte	0x00, 0xf0, 0x11, 0x00


	//----- nvinfo : EIATTR_KPARAM_INFO
	.align		4
.L_36:
        /*00e8*/ 	.byte	0x04, 0x17
        /*00ea*/ 	.short	(.L_38 - .L_37)
.L_37:
        /*00ec*/ 	.word	0x00000000
        /*00f0*/ 	.short	0x000b
        /*00f2*/ 	.short	0x0040
        /*00f4*/ 	.byte	0x00, 0xf0, 0x11, 0x00


	//----- nvinfo : EIATTR_KPARAM_INFO
	.align		4
.L_38:
        /*00f8*/ 	.byte	0x04, 0x17
        /*00fa*/ 	.short	(.L_40 - .L_39)
.L_39:
        /*00fc*/ 	.word	0x00000000
        /*0100*/ 	.short	0x000a
        /*0102*/ 	.short	0x003c
        /*0104*/ 	.byte	0x00, 0xf0, 0x11, 0x00


	//----- nvinfo : EIATTR_KPARAM_INFO
	.align		4
.L_40:
        /*0108*/ 	.byte	0x04, 0x17
        /*010a*/ 	.short	(.L_42 - .L_41)
.L_41:
        /*010c*/ 	.word	0x00000000
        /*0110*/ 	.short	0x0009
        /*0112*/ 	.short	0x0038
        /*0114*/ 	.byte	0x00, 0xf0, 0x11, 0x00


	//----- nvinfo : EIATTR_KPARAM_INFO
	.align		4
.L_42:
        /*0118*/ 	.byte	0x04, 0x17
        /*011a*/ 	.short	(.L_44 - .L_43)
.L_43:
        /*011c*/ 	.word	0x00000000
        /*0120*/ 	.short	0x0008
        /*0122*/ 	.short	0x0034
        /*0124*/ 	.byte	0x00, 0xf0, 0x11, 0x00


	//----- nvinfo : EIATTR_KPARAM_INFO
	.align		4
.L_44:
        /*0128*/ 	.byte	0x04, 0x17
        /*012a*/ 	.short	(.L_46 - .L_45)
.L_45:
        /*012c*/ 	.word	0x00000000
        /*0130*/ 	.short	0x0007
        /*0132*/ 	.short	0x0030
        /*0134*/ 	.byte	0x00, 0xf0, 0x11, 0x00


	//----- nvinfo : EIATTR_KPARAM_INFO
	.align		4
.L_46:
        /*0138*/ 	.byte	0x04, 0x17
        /*013a*/ 	.short	(.L_48 - .L_47)
.L_47:
        /*013c*/ 	.word	0x00000000
        /*0140*/ 	.short	0x0006
        /*0142*/ 	.short	0x002c
        /*0144*/ 	.byte	0x00, 0xf0, 0x11, 0x00


	//----- nvinfo : EIATTR_KPARAM_INFO
	.align		4
.L_48:
        /*0148*/ 	.byte	0x04, 0x17
        /*014a*/ 	.short	(.L_50 - .L_49)
.L_49:
        /*014c*/ 	.word	0x00000000
        /*0150*/ 	.short	0x0005
        /*0152*/ 	.short	0x0028
        /*0154*/ 	.byte	0x00, 0xf0, 0x11, 0x00


	//----- nvinfo : EIATTR_KPARAM_INFO
	.align		4
.L_50:
        /*0158*/ 	.byte	0x04, 0x17
        /*015a*/ 	.short	(.L_52 - .L_51)
.L_51:
        /*015c*/ 	.word	0x00000000
        /*0160*/ 	.short	0x0004
        /*0162*/ 	.short	0x0020
        /*0164*/ 	.byte	0x00, 0xf4, 0x21, 0x00


	//----- nvinfo : EIATTR_KPARAM_INFO
	.align		4
.L_52:
        /*0168*/ 	.byte	0x04, 0x17
        /*016a*/ 	.short	(.L_54 - .L_53)
.L_53:
        /*016c*/ 	.word	0x00000000
        /*0170*/ 	.short	0x0003
        /*0172*/ 	.short	0x0018
        /*0174*/ 	.byte	0x00, 0xf4, 0x21, 0x00


	//----- nvinfo : EIATTR_KPARAM_INFO
	.align		4
.L_54:
        /*0178*/ 	.byte	0x04, 0x17
        /*017a*/ 	.short	(.L_56 - .L_55)
.L_55:
        /*017c*/ 	.word	0x00000000
        /*0180*/ 	.short	0x0002
        /*0182*/ 	.short	0x0010
        /*0184*/ 	.byte	0x00, 0xf4, 0x21, 0x00


	//----- nvinfo : EIATTR_KPARAM_INFO
	.align		4
.L_56:
        /*0188*/ 	.byte	0x04, 0x17
        /*018a*/ 	.short	(.L_58 - .L_57)
.L_57:
        /*018c*/ 	.word	0x00000000
        /*0190*/ 	.short	0x0001
        /*0192*/ 	.short	0x0008
        /*0194*/ 	.byte	0x00, 0xf4, 0x21, 0x00


	//----- nvinfo : EIATTR_KPARAM_INFO
	.align		4
.L_58:
        /*0198*/ 	.byte	0x04, 0x17
        /*019a*/ 	.short	(.L_60 - .L_59)
.L_59:
        /*019c*/ 	.word	0x00000000
        /*01a0*/ 	.short	0x0000
        /*01a2*/ 	.short	0x0000
        /*01a4*/ 	.byte	0x00, 0xf4, 0x21, 0x00


	//----- nvinfo : EIATTR_SPARSE_MMA_MASK
	.align		4
.L_60:
        /*01a8*/ 	.byte	0x03, 0x50
        /*01aa*/ 	.short	0x0000


	//----- nvinfo : EIATTR_MAXREG_COUNT
	.align		4
        /*01ac*/ 	.byte	0x03, 0x1b
        /*01ae*/ 	.short	0x00ff


	//----- nvinfo : EIATTR_NUM_BARRIERS
	.align		4
        /*01b0*/ 	.byte	0x02, 0x4c
        /*01b2*/ 	.byte	0x01
	.zero		1


	//----- nvinfo : EIATTR_ANNOTATIONS
	.align		4
        /*01b4*/ 	.byte	0x04, 0x55
        /*01b6*/ 	.short	(.L_62 - .L_61)


	//   ....[0]....
.L_61:
        /*01b8*/ 	.word	0x00000001
        /*01bc*/ 	.byte	0xb0, 0x11, 0x00, 0x00, 0x01, 0x00, 0x00, 0x00, 0xf0, 0x11, 0x00, 0x00, 0x01, 0x00, 0x00, 0x00
        /* <DEDUP_REMOVED lines=69> */
        /*061c*/ 	.byte	0x10, 0x59, 0x00, 0x00, 0x01, 0x00, 0x00, 0x00, 0xe0, 0x5a, 0x00, 0x00


	//----- nvinfo : EIATTR_COOP_GROUP_MASK_REGIDS
	.align		4
.L_62:
        /*0628*/ 	.byte	0x04, 0x29
        /*062a*/ 	.short	(.L_64 - .L_63)


	//   ....[0]....
.L_63:
        /*062c*/ 	.word	0xffffffff


	//   ....[1]....
        /*0630*/ 	.word	0xffffffff


	//   ....[2]....
        /*0634*/ 	.word	0xffffffff


	//   ....[3]....
        /*0638*/ 	.word	0xffffffff


	//   ....[4]....
        /*063c*/ 	.word	0xffffffff


	//   ....[5]....
        /*0640*/ 	.word	0xffffffff


	//   ....[6]....
        /*0644*/ 	.word	0xffffffff


	//   ....[7]....
        /*0648*/ 	.word	0xffffffff


	//   ....[8]....
        /*064c*/ 	.word	0xffffffff


	//   ....[9]....
        /*0650*/ 	.word	0xffffffff


	//   ....[10]....
        /*0654*/ 	.word	0xffffffff


	//   ....[11]....
        /*0658*/ 	.word	0xffffffff


	//   ....[12]....
        /*065c*/ 	.word	0xffffffff


	//   ....[13]....
        /*0660*/ 	.word	0xffffffff


	//   ....[14]....
        /*0664*/ 	.word	0xffffffff


	//   ....[15]....
        /*0668*/ 	.word	0xffffffff


	//   ....[16]....
        /*066c*/ 	.word	0xffffffff


	//   ....[17]....
        /*0670*/ 	.word	0xffffffff


	//   ....[18]....
        /*0674*/ 	.word	0xffffffff


	//   ....[19]....
        /*0678*/ 	.word	0xffffffff


	//   ....[20]....
        /*067c*/ 	.word	0xffffffff


	//   ....[21]....
        /*0680*/ 	.word	0xffffffff


	//----- nvinfo : EIATTR_COOP_GROUP_INSTR_OFFSETS
	.align		4
.L_64:
        /*0684*/ 	.byte	0x04, 0x28
        /*0686*/ 	.short	(.L_66 - .L_65)


	//   ....[0]....
.L_65:
        /*0688*/ 	.word	0x00004580


	//   ....[1]....
        /*068c*/ 	.word	0x00004590


	//   ....[2]....
        /*0690*/ 	.word	0x000045a0


	//   ....[3]....
        /*0694*/ 	.word	0x000045b0


	//   ....[4]....
        /*0698*/ 	.word	0x00004600


	//   ....[5]....
        /*069c*/ 	.word	0x00004610


	//   ....[6]....
        /*06a0*/ 	.word	0x00004620


	//   ....[7]....
        /*06a4*/ 	.word	0x00004630


	//   ....[8]....
        /*06a8*/ 	.word	0x000047b0


	//   ....[9]....
        /*06ac*/ 	.word	0x000047d0


	//   ....[10]....
        /*06b0*/ 	.word	0x000047f0


	//   ....[11]....
        /*06b4*/ 	.word	0x000049e0


	//   ....[12]....
        /*06b8*/ 	.word	0x00004ab0


	//   ....[13]....
        /*06bc*/ 	.word	0x00004b00


	//   ....[14]....
        /*06c0*/ 	.word	0x00004b40


	//   ....[15]....
        /*06c4*/ 	.word	0x00004b70


	//   ....[16]....
        /*06c8*/ 	.word	0x00004bb0


	//   ....[17]....
        /*06cc*/ 	.word	0x00004bd0


	//   ....[18]....
        /*06d0*/ 	.word	0x00004c00


	//   ....[19]....
        /*06d4*/ 	.word	0x00004da0


	//   ....[20]....
        /*06d8*/ 	.word	0x00004dc0


	//   ....[21]....
        /*06dc*/ 	.word	0x00004de0


	//----- nvinfo : EIATTR_VRC_CTA_INIT_COUNT
	.align		4
.L_66:
        /*06e0*/ 	.byte	0x02, 0x4a
	.zero		1
	.zero		1


	//----- nvinfo : EIATTR_EXIT_INSTR_OFFSETS
	.align		4
        /*06e4*/ 	.byte	0x04, 0x1c
        /*06e6*/ 	.short	(.L_68 - .L_67)


	//   ....[0]....
.L_67:
        /*06e8*/ 	.word	0x000082c0


	//   ....[1]....
        /*06ec*/ 	.word	0x000082f0


	//----- nvinfo : EIATTR_REQNTID
	.align		4
.L_68:
        /*06f0*/ 	.byte	0x04, 0x10
        /*06f2*/ 	.short	(.L_70 - .L_69)
.L_69:
        /*06f4*/ 	.word	0x00000100
        /*06f8*/ 	.word	0x00000001
        /*06fc*/ 	.word	0x00000001


	//----- nvinfo : EIATTR_CRS_STACK_SIZE
	.align		4
.L_70:
        /*0700*/ 	.byte	0x04, 0x1e
        /*0702*/ 	.short	(.L_72 - .L_71)
.L_71:
        /*0704*/ 	.word	0x00000000


	//----- nvinfo : EIATTR_CBANK_PARAM_SIZE
	.align		4
.L_72:
        /*0708*/ 	.byte	0x03, 0x19
        /*070a*/ 	.short	0x0088


	//----- nvinfo : EIATTR_PARAM_CBANK
	.align		4
        /*070c*/ 	.byte	0x04, 0x0a
        /*070e*/ 	.short	(.L_74 - .L_73)
	.align		4
.L_73:
        /*0710*/ 	.word	index@(.nv.constant0.attn_fwd)
        /*0714*/ 	.short	0x0380
        /*0716*/ 	.short	0x0088


	//----- nvinfo : EIATTR_SW_WAR
	.align		4
.L_74:
        /*0718*/ 	.byte	0x04, 0x36
        /*071a*/ 	.short	(.L_76 - .L_75)
.L_75:
        /*071c*/ 	.word	0x00000008
.L_76:


//--------------------- .nv.compat                --------------------------
	.section	.nv.compat,"",@"SHT_CUDA_COMPAT_INFO"
	.align	4
        /*0000*/ 	.byte	0x02, 0x02, 0x01, 0x00, 0x02, 0x05, 0x05, 0x00, 0x02, 0x03, 0x00, 0x00, 0x02, 0x06, 0x01, 0x00


//--------------------- .nv.callgraph             --------------------------
	.section	.nv.callgraph,"",@"SHT_CUDA_CALLGRAPH"
	.align	4
	.sectionentsize	8
	.align		4
        /*0000*/ 	.word	0x00000000
	.align		4
        /*0004*/ 	.word	0xffffffff
	.align		4
        /*0008*/ 	.word	0x00000000
	.align		4
        /*000c*/ 	.word	0xfffffffe
	.align		4
        /*0010*/ 	.word	0x00000000
	.align		4
        /*0014*/ 	.word	0xfffffffd
	.align		4
        /*0018*/ 	.word	0x00000000
	.align		4
        /*001c*/ 	.word	0xfffffffc


//--------------------- .nv.constant4             --------------------------
	.section	.nv.constant4,"a",@progbits
	.align	8
	.align		8
.nv.constant4:
        /*0000*/ 	.dword	_$_str


//--------------------- .text.attn_fwd            --------------------------
	.section	.text.attn_fwd,"ax",@progbits
	.align	128
        .global         attn_fwd
        .type           attn_fwd,@function
        .size           attn_fwd,(.L_x_11 - attn_fwd)
        .other          attn_fwd,@"STO_CUDA_ENTRY STV_DEFAULT"
attn_fwd:
.text.attn_fwd:
[----:B------:R-:W0:Y:S01]  /*0000*/  LDC R1, c[0x0][0x37c] ;  /* 0x0000df00ff017b82 */ /* 0x000e220000000800 */
[----:B------:R-:W1:Y:S07]  /*0010*/  S2R R247, SR_CTAID.X ;  /* 0x0000000000f77919 */ /* 0x000e6e0000002500 */
[----:B------:R-:W2:Y:S01]  /*0020*/  S2UR UR9, SR_CTAID.Y ;  /* 0x00000000000979c3 */ /* 0x000ea20000002600 */
[----:B------:R-:W2:Y:S01]  /*0030*/  LDCU.64 UR4, c[0x0][0x3b0] ;  /* 0x00007600ff0477ac */ /* 0x000ea20008000a00 */
[----:B0-----:R-:W-:Y:S01]  /*0040*/  VIADD R1, R1, 0xfffffdc8 ;  /* 0xfffffdc801017836 */ /* 0x001fe20000000000 */
[----:B------:R-:W0:Y:S01]  /*0050*/  S2R R11, SR_TID.X ;  /* 0x00000000000b7919 */ /* 0x000e220000002100 */
[----:B------:R-:W3:Y:S04]  /*0060*/  LDCU.64 UR10, c[0x0][0x358] ;  /* 0x00006b00ff0a77ac */ /* 0x000ee80008000a00 */
[----:B------:R-:W4:Y:S08]  /*0070*/  LDC R69, c[0x0][0x3b8] ;  /* 0x0000ee00ff457b82 */ /* 0x000f300000000800 */
[----:B------:R-:W5:Y:S01]  /*0080*/  LDC.64 R72, c[0x0][0x380] ;  /* 0x0000e000ff487b82 */ /* 0x000f620000000a00 */
[----:B--2---:R-:W-:-:S04]  /*0090*/  UIMAD UR4, UR9, UR4, URZ ;  /* 0x00000004090472a4 */ /* 0x004fc8000f8e02ff */
[----:B------:R-:W-:Y:S01]  /*00a0*/  USHF.L.U32 UR6, UR4, 0x1, URZ ;  /* 0x0000000104067899 */ /* 0x000fe200080006ff */
[----:B-1----:R-:W-:Y:S01]  /*00b0*/  IMAD.SHL.U32 R247, R247, 0x20, RZ ;  /* 0x00000020f7f77824 */ /* 0x002fe200078e00ff */
[----:B0-----:R-:W-:-:S04]  /*00c0*/  SHF.R.U32.HI R2, RZ, 0x5, R11 ;  /* 0x00000005ff027819 */ /* 0x001fc8000001160b */
[----:B------:R-:W-:Y:S02]  /*00d0*/  LOP3.LUT R0, R247, 0x1f, R11, 0xf8, !PT ;  /* 0x0000001ff7007812 */ /* 0x000fe400078ef80b */
[----:B------:R-:W-:-:S03]  /*00e0*/  SGXT.U32 R2, R2, 0x3 ;  /* 0x000000030202781a */ /* 0x000fc60000000000 */
[----:B------:R-:W-:Y:S01]  /*00f0*/  IMAD R0, R0, UR5, RZ ;  /* 0x0000000500007c24 */ /* 0x000fe2000f8e02ff */
[----:B------:R-:W-:Y:S01]  /*0100*/  UIMAD.WIDE UR4, UR4, 0x2, URZ ;  /* 0x00000002040478a5 */ /* 0x000fe2000f8e02ff */
[----:B----4-:R-:W-:Y:S02]  /*0110*/  IMAD R5, R2, R69, RZ ;  /* 0x0000004502057224 */ /* 0x010fe400078e02ff */
[C---:B------:R-:W-:Y:S02]  /*0120*/  IMAD.SHL.U32 R3, R0.reuse, 0x2, RZ ;  /* 0x0000000200037824 */ /* 0x040fe400078e00ff */
[----:B------:R-:W-:-:S03]  /*0130*/  IMAD.HI R0, R0, 0x2, RZ ;  /* 0x0000000200007827 */ /* 0x000fc600078e02ff */
[----:B-----5:R-:W-:Y:S01]  /*0140*/  IADD3 R71, P0, P1, R3, UR6, R72 ;  /* 0x0000000603477c10 */ /* 0x020fe2000f91e048 */
[----:B------:R-:W-:-:S03]  /*0150*/  IMAD R7, R69, 0x8, R5 ;  /* 0x0000000845077824 */ /* 0x000fc600078e0205 */
[----:B------:R-:W-:Y:S01]  /*0160*/  IADD3.X R73, PT, PT, R0, UR5, R73, P0, P1 ;  /* 0x0000000500497c10 */ /* 0x000fe200087e2449 */
[----:B------:R-:W-:Y:S01]  /*0170*/  IMAD R0, R69, 0x8, R7 ;  /* 0x0000000845007824 */ /* 0x000fe200078e0207 */
[-C--:B------:R-:W-:Y:S02]  /*0180*/  LEA R2, P0, R5, R71.reuse, 0x1 ;  /* 0x0000004705027211 */ /* 0x080fe400078008ff */
[----:B------:R-:W-:Y:S02]  /*0190*/  LEA R4, P1, R7, R71, 0x1 ;  /* 0x0000004707047211 */ /* 0x000fe400078208ff */
[----:B------:R-:W-:Y:S02]  /*01a0*/  LEA.HI.X.SX32 R3, R5, R73, 0x1, P0 ;  /* 0x0000004905037211 */ /* 0x000fe400000f0eff */
[----:B------:R-:W-:Y:S02]  /*01b0*/  LEA R9, R69, R0, 0x3 ;  /* 0x0000000045097211 */ /* 0x000fe400078e18ff */
[----:B------:R-:W-:Y:S01]  /*01c0*/  LEA R6, P0, R0, R71, 0x1 ;  /* 0x0000004700067211 */ /* 0x000fe200078008ff */
[----:B---3--:R0:W2:Y:S01]  /*01d0*/  LDG.E.U16 R17, desc[UR10][R2.64] ;  /* 0x0000000a02117981 */ /* 0x0080a2000c1e1500 */
[----:B------:R-:W-:-:S02]  /*01e0*/  LEA.HI.X.SX32 R5, R7, R73, 0x1, P1 ;  /* 0x0000004907057211 */ /* 0x000fc400008f0eff */
[----:B------:R-:W-:Y:S01]  /*01f0*/  LEA.HI.X.SX32 R7, R0, R73, 0x1, P0 ;  /* 0x0000004900077211 */ /* 0x000fe200000f0eff */
[----:B------:R-:W-:Y:S01]  /*0200*/  IMAD R0, R69, 0x8, R9 ;  /* 0x0000000845007824 */ /* 0x000fe200078e0209 */
[C---:B------:R-:W-:Y:S01]  /*0210*/  LEA R8, P0, R9.reuse, R71, 0x1 ;  /* 0x0000004709087211 */ /* 0x040fe200078008ff */
[----:B------:R1:W3:Y:S03]  /*0220*/  LDG.E.U16 R19, desc[UR10][R4.64] ;  /* 0x0000000a04137981 */ /* 0x0002e6000c1e1500 */
[----:B------:R-:W-:Y:S01]  /*0230*/  LEA.HI.X.SX32 R9, R9, R73, 0x1, P0 ;  /* 0x0000004909097211 */ /* 0x000fe200000f0eff */
[C---:B------:R-:W-:Y:S01]  /*0240*/  IMAD R10, R69.reuse, 0x8, R0 ;  /* 0x00000008450a7824 */ /* 0x040fe200078e0200 */
[C---:B------:R-:W-:Y:S01]  /*0250*/  LEA R12, P0, R0.reuse, R71, 0x1 ;  /* 0x00000047000c7211 */ /* 0x040fe200078008ff */
[----:B------:R4:W5:Y:S03]  /*0260*/  LDG.E.U16 R21, desc[UR10][R6.64] ;  /* 0x0000000a06157981 */ /* 0x000966000c1e1500 */
[----:B------:R-:W-:Y:S01]  /*0270*/  LEA.HI.X.SX32 R13, R0, R73, 0x1, P0 ;  /* 0x00000049000d7211 */ /* 0x000fe200000f0eff */
[C---:B------:R-:W-:Y:S01]  /*0280*/  IMAD R0, R69.reuse, 0x8, R10 ;  /* 0x0000000845007824 */ /* 0x040fe200078e020a */
[-C--:B0-----:R-:W-:Y:S01]  /*0290*/  LEA R2, P0, R10, R71.reuse, 0x1 ;  /* 0x000000470a027211 */ /* 0x081fe200078008ff */
[----:B------:R0:W3:Y:S02]  /*02a0*/  LDG.E.U16 R23, desc[UR10][R8.64] ;  /* 0x0000000a08177981 */ /* 0x0000e4000c1e1500 */
[----:B------:R-:W-:Y:S01]  /*02b0*/  IMAD R16, R69, 0x8, R0 ;  /* 0x0000000845107824 */ /* 0x000fe200078e0200 */
[----:B------:R-:W-:Y:S01]  /*02c0*/  LEA R14, P1, R0, R71, 0x1 ;  /* 0x00000047000e7211 */ /* 0x000fe200078208ff */
[----:B------:R0:W3:Y:S01]  /*02d0*/  LDG.E.U16 R25, desc[UR10][R12.64] ;  /* 0x0000000a0c197981 */ /* 0x0000e2000c1e1500 */
[----:B------:R-:W-:-:S02]  /*02e0*/  LEA.HI.X.SX32 R3, R10, R73, 0x1, P0 ;  /* 0x000000490a037211 */ /* 0x000fc400000f0eff */
[----:B------:R-:W-:Y:S01]  /*02f0*/  LEA.HI.X.SX32 R15, R0, R73, 0x1, P1 ;  /* 0x00000049000f7211 */ /* 0x000fe200008f0eff */
[C---:B------:R-:W-:Y:S01]  /*0300*/  IMAD R0, R69.reuse, 0x8, R16 ;  /* 0x0000000845007824 */ /* 0x040fe200078e0210 */
[C---:B-1----:R-:W-:Y:S01]  /*0310*/  LEA R4, P0, R16.reuse, R71, 0x1 ;  /* 0x0000004710047211 */ /* 0x042fe200078008ff */
[----:B------:R1:W3:Y:S03]  /*0320*/  LDG.E.U16 R27, desc[UR10][R2.64] ;  /* 0x0000000a021b7981 */ /* 0x0002e6000c1e1500 */
[----:B------:R-:W-:Y:S01]  /*0330*/  LEA.HI.X.SX32 R5, R16, R73, 0x1, P0 ;  /* 0x0000004910057211 */ /* 0x000fe200000f0eff */
[----:B------:R-:W3:Y:S01]  /*0340*/  LDG.E.U16 R29, desc[UR10][R14.64] ;  /* 0x0000000a0e1d7981 */ /* 0x000ee2000c1e1500 */
[C---:B----4-:R-:W-:Y:S02]  /*0350*/  LEA R6, P0, R0.reuse, R71, 0x1 ;  /* 0x0000004700067211 */ /* 0x050fe400078008ff */
[----:B0-----:R-:W-:Y:S01]  /*0360*/  LEA R9, R69, R0, 0x3 ;  /* 0x0000000045097211 */ /* 0x001fe200078e18ff */
[----:B------:R0:W4:Y:S01]  /*0370*/  LDG.E.U16 R31, desc[UR10][R4.64] ;  /* 0x0000000a041f7981 */ /* 0x000122000c1e1500 */
[----:B------:R-:W-:-:S03]  /*0380*/  LEA.HI.X.SX32 R7, R0, R73, 0x1, P0 ;  /* 0x0000004900077211 */ /* 0x000fc600000f0eff */
[----:B------:R-:W-:Y:S01]  /*0390*/  IMAD R0, R69, 0x8, R9 ;  /* 0x0000000845007824 */ /* 0x000fe200078e0209 */
[-C--:B------:R-:W-:Y:S01]  /*03a0*/  LEA R8, P0, R9, R71.reuse, 0x1 ;  /* 0x0000004709087211 */ /* 0x080fe200078008ff */
[----:B------:R0:W4:Y:S02]  /*03b0*/  LDG.E.U16 R33, desc[UR10][R6.64] ;  /* 0x0000000a06217981 */ /* 0x000124000c1e1500 */
[----:B------:R-:W-:Y:S01]  /*03c0*/  IMAD R10, R69, 0x8, R0 ;  /* 0x00000008450a7824 */ /* 0x000fe200078e0200 */
[C---:B------:R-:W-:Y:S02]  /*03d0*/  LEA R12, P1, R0.reuse, R71, 0x1 ;  /* 0x00000047000c7211 */ /* 0x040fe400078208ff */
[-C--:B------:R-:W-:Y:S02]  /*03e0*/  LEA.HI.X.SX32 R9, R9, R73.reuse, 0x1, P0 ;  /* 0x0000004909097211 */ /* 0x080fe400000f0eff */
[----:B------:R-:W-:Y:S01]  /*03f0*/  LEA.HI.X.SX32 R13, R0, R73, 0x1, P1 ;  /* 0x00000049000d7211 */ /* 0x000fe200008f0eff */
[C---:B------:R-:W-:Y:S01]  /*0400*/  IMAD R0, R69.reuse, 0x8, R10 ;  /* 0x0000000845007824 */ /* 0x040fe200078e020a */
[C---:B-1----:R-:W-:Y:S01]  /*0410*/  LEA R2, P0, R10.reuse, R71, 0x1 ;  /* 0x000000470a027211 */ /* 0x042fe200078008ff */
[----:B------:R1:W4:Y:S03]  /*0420*/  LDG.E.U16 R35, desc[UR10][R8.64] ;  /* 0x0000000a08237981 */ /* 0x000326000c1e1500 */
[----:B------:R-:W-:Y:S01]  /*0430*/  LEA.HI.X.SX32 R3, R10, R73, 0x1, P0 ;  /* 0x000000490a037211 */ /* 0x000fe200000f0eff */
[C---:B------:R-:W-:Y:S01]  /*0440*/  IMAD R10, R69.reuse, 0x8, R0 ;  /* 0x00000008450a7824 */ /* 0x040fe200078e0200 */
[C---:B0-----:R-:W-:Y:S01]  /*0450*/  LEA R4, P0, R0.reuse, R71, 0x1 ;  /* 0x0000004700047211 */ /* 0x041fe200078008ff */
[----:B------:R-:W4:Y:S03]  /*0460*/  LDG.E.U16 R37, desc[UR10][R12.64] ;  /* 0x0000000a0c257981 */ /* 0x000f26000c1e1500 */
[----:B------:R-:W-:Y:S01]  /*0470*/  LEA.HI.X.SX32 R5, R0, R73, 0x1, P0 ;  /* 0x0000004900057211 */ /* 0x000fe200000f0eff */
[C---:B------:R-:W-:Y:S01]  /*0480*/  IMAD R0, R69.reuse, 0x8, R10 ;  /* 0x0000000845007824 */ /* 0x040fe200078e020a */
[-C--:B------:R-:W-:Y:S01]  /*0490*/  LEA R6, P0, R10, R71.reuse, 0x1 ;  /* 0x000000470a067211 */ /* 0x080fe200078008ff */
[----:B------:R0:W4:Y:S03]  /*04a0*/  LDG.E.U16 R39, desc[UR10][R2.64] ;  /* 0x0000000a02277981 */ /* 0x000126000c1e1500 */
[----:B------:R-:W-:Y:S01]  /*04b0*/  LEA R14, P1, R0, R71, 0x1 ;  /* 0x00000047000e7211 */ /* 0x000fe200078208ff */
[----:B------:R0:W4:Y:S01]  /*04c0*/  LDG.E.U16 R41, desc[UR10][R4.64] ;  /* 0x0000000a04297981 */ /* 0x000122000c1e1500 */
[----:B------:R-:W-:-:S02]  /*04d0*/  LEA R16, R69, R0, 0x3 ;  /* 0x0000000045107211 */ /* 0x000fc400078e18ff */
        /* <DEDUP_REMOVED lines=12> */
[----:B------:R0:W4:Y:S02]  /*05a0*/  LDG.E.U16 R47, desc[UR10][R8.64] ;  /* 0x0000000a082f7981 */ /* 0x000124000c1e1500 */
[----:B------:R-:W-:Y:S01]  /*05b0*/  IMAD R16, R69, 0x8, R0 ;  /* 0x0000000845107824 */ /* 0x000fe200078e0200 */
[----:B------:R-:W-:Y:S01]  /*05c0*/  LEA R12, P1, R0, R71, 0x1 ;  /* 0x00000047000c7211 */ /* 0x000fe200078208ff */
[----:B------:R0:W4:Y:S01]  /*05d0*/  LDG.E.U16 R49, desc[UR10][R2.64] ;  /* 0x0000000a02317981 */ /* 0x000122000c1e1500 */
[----:B------:R-:W-:-:S02]  /*05e0*/  LEA.HI.X.SX32 R5, R10, R73, 0x1, P0 ;  /* 0x000000490a057211 */ /* 0x000fc400000f0eff */
[----:B------:R-:W-:Y:S01]  /*05f0*/  LEA.HI.X.SX32 R13, R0, R73, 0x1, P1 ;  /* 0x00000049000d7211 */ /* 0x000fe200008f0eff */
[C---:B------:R-:W-:Y:S01]  /*0600*/  IMAD R0, R69.reuse, 0x8, R16 ;  /* 0x0000000845007824 */ /* 0x040fe200078e0210 */
[C---:B-1----:R-:W-:Y:S01]  /*0610*/  LEA R6, P0, R16.reuse, R71, 0x1 ;  /* 0x0000004710067211 */ /* 0x042fe200078008ff */
[----:B------:R1:W4:Y:S03]  /*0620*/  LDG.E.U16 R51, desc[UR10][R4.64] ;  /* 0x0000000a04337981 */ /* 0x000326000c1e1500 */
[----:B------:R-:W-:Y:S01]  /*0630*/  LEA.HI.X.SX32 R7, R16, R73, 0x1, P0 ;  /* 0x0000004910077211 */ /* 0x000fe200000f0eff */
[----:B------:R-:W4:Y:S01]  /*0640*/  LDG.E.U16 R53, desc[UR10][R12.64] ;  /* 0x0000000a0c357981 */ /* 0x000f22000c1e1500 */
[C---:B0-----:R-:W-:Y:S02]  /*0650*/  LEA R8, P0, R0.reuse, R71, 0x1 ;  /* 0x0000004700087211 */ /* 0x041fe400078008ff */
[----:B------:R-:W-:Y:S01]  /*0660*/  LEA R10, R69, R0, 0x3 ;  /* 0x00000000450a7211 */ /* 0x000fe200078e18ff */
[----:B------:R0:W4:Y:S01]  /*0670*/  LDG.E.U16 R55, desc[UR10][R6.64] ;  /* 0x0000000a06377981 */ /* 0x000122000c1e1500 */
[----:B------:R-:W-:-:S03]  /*0680*/  LEA.HI.X.SX32 R9, R0, R73, 0x1, P0 ;  /* 0x0000004900097211 */ /* 0x000fc600000f0eff */
[C---:B------:R-:W-:Y:S01]  /*0690*/  IMAD R0, R69.reuse, 0x8, R10 ;  /* 0x0000000845007824 */ /* 0x040fe200078e020a */
[-C--:B------:R-:W-:Y:S01]  /*06a0*/  LEA R2, P0, R10, R71.reuse, 0x1 ;  /* 0x000000470a027211 */ /* 0x080fe200078008ff */
[----:B------:R0:W4:Y:S02]  /*06b0*/  LDG.E.U16 R57, desc[UR10][R8.64] ;  /* 0x0000000a08397981 */ /* 0x000124000c1e1500 */
[C---:B------:R-:W-:Y:S01]  /*06c0*/  IMAD R16, R69.reuse, 0x8, R0 ;  /* 0x0000000845107824 */ /* 0x040fe200078e0200 */
[----:B------:R-:W-:Y:S02]  /*06d0*/  LEA R14, P1, R0, R71, 0x1 ;  /* 0x00000047000e7211 */ /* 0x000fe400078208ff */
        /* <DEDUP_REMOVED lines=19> */
[C---:B-1----:R-:W-:Y:S02]  /*0810*/  LEA R2, P0, R16.reuse, R71, 0x1 ;  /* 0x0000004710027211 */ /* 0x042fe400078008ff */
[----:B------:R-:W4:Y:S01]  /*0820*/  LDG.E.U16 R13, desc[UR10][R12.64] ;  /* 0x0000000a0c0d7981 */ /* 0x000f22000c1e1500 */
[C---:B------:R-:W-:Y:S01]  /*0830*/  IMAD R10, R69.reuse, 0x8, R0 ;  /* 0x00000008450a7824 */ /* 0x040fe200078e0200 */
[----:B------:R-:W-:Y:S02]  /*0840*/  LEA.HI.X.SX32 R3, R16, R73, 0x1, P0 ;  /* 0x0000004910037211 */ /* 0x000fe400000f0eff */
[C---:B0-----:R-:W-:Y:S01]  /*0850*/  LEA R4, P0, R0.reuse, R71, 0x1 ;  /* 0x0000004700047211 */ /* 0x041fe200078008ff */
[C---:B------:R-:W-:Y:S01]  /*0860*/  IMAD R15, R69.reuse, 0x8, R10 ;  /* 0x00000008450f7824 */ /* 0x040fe200078e020a */
[----:B------:R0:W4:Y:S02]  /*0870*/  LDG.E.U16 R67, desc[UR10][R8.64] ;  /* 0x0000000a08437981 */ /* 0x000124000c1e1500 */
[----:B------:R-:W-:Y:S01]  /*0880*/  LEA.HI.X.SX32 R5, R0, R73, 0x1, P0 ;  /* 0x0000004900057211 */ /* 0x000fe200000f0eff */
[----:B------:R-:W-:Y:S01]  /*0890*/  IMAD R0, R69, 0x8, R15 ;  /* 0x0000000845007824 */ /* 0x000fe200078e020f */
[-C--:B------:R-:W-:Y:S01]  /*08a0*/  LEA R6, P0, R10, R71.reuse, 0x1 ;  /* 0x000000470a067211 */ /* 0x080fe200078008ff */
[----:B------:R1:W4:Y:S01]  /*08b0*/  LDG.E.U16 R69, desc[UR10][R2.64] ;  /* 0x0000000a02457981 */ /* 0x000322000c1e1500 */
[----:B------:R-:W-:-:S02]  /*08c0*/  LEA R14, P1, R15, R71, 0x1 ;  /* 0x000000470f0e7211 */ /* 0x000fc400078208ff */
[----:B------:R-:W-:Y:S02]  /*08d0*/  LEA.HI.X.SX32 R7, R10, R73, 0x1, P0 ;  /* 0x000000490a077211 */ /* 0x000fe400000f0eff */
[C---:B0-----:R-:W-:Y:S02]  /*08e0*/  LEA R8, P0, R0.reuse, R71, 0x1 ;  /* 0x0000004700087211 */ /* 0x041fe400078008ff */
[-C--:B------:R-:W-:Y:S01]  /*08f0*/  LEA.HI.X.SX32 R15, R15, R73.reuse, 0x1, P1 ;  /* 0x000000490f0f7211 */ /* 0x080fe200008f0eff */
[----:B------:R0:W4:Y:S01]  /*0900*/  LDG.E.U16 R71, desc[UR10][R4.64] ;  /* 0x0000000a04477981 */ /* 0x000122000c1e1500 */
[----:B------:R-:W-:-:S03]  /*0910*/  LEA.HI.X.SX32 R9, R0, R73, 0x1, P0 ;  /* 0x0000004900097211 */ /* 0x000fc600000f0eff */
[----:B------:R-:W4:Y:S04]  /*0920*/  LDG.E.U16 R7, desc[UR10][R6.64] ;  /* 0x0000000a06077981 */ /* 0x000f28000c1e1500 */
[----:B------:R0:W4:Y:S04]  /*0930*/  LDG.E.U16 R15, desc[UR10][R14.64] ;  /* 0x0000000a0e0f7981 */ /* 0x000128000c1e1500 */
[----:B------:R0:W4:Y:S01]  /*0940*/  LDG.E.U16 R9, desc[UR10][R8.64] ;  /* 0x0000000a08097981 */ /* 0x000122000c1e1500 */
[----:B------:R-:W0:Y:S01]  /*0950*/  S2UR UR8, SR_CgaCtaId ;  /* 0x00000000000879c3 */ /* 0x000e220000008800 */
[----:B------:R-:W-:-:S02]  /*0960*/  LOP3.LUT R0, R11, 0xc0, RZ, 0xc0, !PT ;  /* 0x000000c00b007812 */ /* 0x000fc400078ec0ff */
[----:B------:R-:W-:Y:S01]  /*0970*/  LOP3.LUT R10, R11, 0xff, RZ, 0xc0, !PT ;  /* 0x000000ff0b0a7812 */ /* 0x000fe200078ec0ff */
[----:B------:R-:W-:Y:S01]  /*0980*/  UMOV UR4, 0x400 ;  /* 0x0000040000047882 */ /* 0x000fe20000000000 */
[----:B-1----:R-:W-:-:S03]  /*0990*/  SHF.R.U32.HI R3, RZ, 0x2, R0 ;  /* 0x00000002ff037819 */ /* 0x002fc60000011600 */
[----:B------:R-:W-:-:S05]  /*09a0*/  IMAD.SHL.U32 R0, R10, 0x2, RZ ;  /* 0x000000020a007824 */ /* 0x000fca00078e00ff */
[----:B------:R-:W-:Y:S01]  /*09b0*/  LOP3.LUT R0, R0, R3, RZ, 0x3c, !PT ;  /* 0x0000000300007212 */ /* 0x000fe200078e3cff */
[----:B------:R-:W-:Y:S01]  /*09c0*/  VIADD R20, R247, 0x20 ;  /* 0x00000020f7147836 */ /* 0x000fe20000000000 */
[----:B0-----:R-:W-:-:S04]  /*09d0*/  ULEA UR8, UR8, UR4, 0x18 ;  /* 0x0000000408087291 */ /* 0x001fc8000f8ec0ff */
[----:B------:R-:W-:Y:S01]  /*09e0*/  ISETP.GE.AND P0, PT, R20, 0x1, PT ;  /* 0x000000011400780c */ /* 0x000fe20003f06270 */
[----:B------:R-:W-:Y:S01]  /*09f0*/  IMAD.MOV.U32 R3, RZ, RZ, -0x800000 ;  /* 0xff800000ff037424 */ /* 0x000fe200078e00ff */
[----:B------:R-:W-:Y:S01]  /*0a00*/  MOV R2, 0xff800000 ;  /* 0xff80000000027802 */ /* 0x000fe20000000f00 */
[----:B------:R-:W-:Y:S01]  /*0a10*/  IMAD.MOV.U32 R4, RZ, RZ, -0x800000 ;  /* 0xff800000ff047424 */ /* 0x000fe200078e00ff */
[----:B------:R-:W-:Y:S01]  /*0a20*/  MOV R74, 0x3f800000 ;  /* 0x3f800000004a7802 */ /* 0x000fe20000000f00 */
[----:B------:R-:W-:Y:S01]  /*0a30*/  IMAD.MOV.U32 R5, RZ, RZ, -0x800000 ;  /* 0xff800000ff057424 */ /* 0x000fe200078e00ff */
[----:B------:R-:W-:Y:S01]  /*0a40*/  CS2R R104, SRZ ;  /* 0x0000000000687805 */ /* 0x000fe2000001ff00 */
[----:B------:R-:W-:Y:S01]  /*0a50*/  IMAD.MOV.U32 R18, RZ, RZ, 0x3f800000 ;  /* 0x3f800000ff127424 */ /* 0x000fe200078e00ff */
[----:B------:R-:W-:Y:S01]  /*0a60*/  CS2R R106, SRZ ;  /* 0x00000000006a7805 */ /* 0x000fe2000001ff00 */
[----:B------:R-:W-:Y:S01]  /*0a70*/  IMAD.MOV.U32 R75, RZ, RZ, 0x3f800000 ;  /* 0x3f800000ff4b7424 */ /* 0x000fe200078e00ff */
[----:B------:R-:W-:-:S02]  /*0a80*/  CS2R R100, SRZ ;  /* 0x0000000000647805 */ /* 0x000fc4000001ff00 */
[----:B------:R-:W-:Y:S02]  /*0a90*/  CS2R R102, SRZ ;  /* 0x0000000000667805 */ /* 0x000fe4000001ff00 */
[----:B------:R-:W-:Y:S02]  /*0aa0*/  CS2R R92, SRZ ;  /* 0x00000000005c7805 */ /* 0x000fe4000001ff00 */
[----:B------:R-:W-:Y:S02]  /*0ab0*/  CS2R R94, SRZ ;  /* 0x00000000005e7805 */ /* 0x000fe4000001ff00 */
[----:B------:R-:W-:Y:S02]  /*0ac0*/  CS2R R96, SRZ ;  /* 0x0000000000607805 */ /* 0x000fe4000001ff00 */
[----:B------:R-:W-:Y:S02]  /*0ad0*/  CS2R R98, SRZ ;  /* 0x0000000000627805 */ /* 0x000fe4000001ff00 */
        /* <DEDUP_REMOVED lines=8> */
[C---:B------:R-:W-:Y:S02]  /*0b60*/  LOP3.LUT R12, R11.reuse, 0x1c, RZ, 0xc0, !PT ;  /* 0x0000001c0b0c7812 */ /* 0x040fe400078ec0ff */
[C---:B------:R-:W-:Y:S02]  /*0b70*/  LOP3.LUT R14, R11.reuse, 0x3, RZ, 0xc0, !PT ;  /* 0x000000030b0e7812 */ /* 0x040fe400078ec0ff */
[----:B------:R-:W-:Y:S01]  /*0b80*/  LOP3.LUT R8, R11, 0x3f, RZ, 0xc0, !PT ;  /* 0x0000003f0b087812 */ /* 0x000fe200078ec0ff */
[----:B--2---:R-:W-:Y:S04]  /*0b90*/  STS.U16 [R0+UR8+0x8000], R17 ;  /* 0x0080001100007988 */ /* 0x004fe80008000408 */
[----:B-----5:R-:W-:Y:S04]  /*0ba0*/  STS.U16 [R0+UR8+0x8400], R21 ;  /* 0x0084001500007988 */ /* 0x020fe80008000408 */
[----:B---3--:R-:W-:Y:S04]  /*0bb0*/  STS.U16 [R0+UR8+0x8600], R23 ;  /* 0x0086001700007988 */ /* 0x008fe80008000408 */
[----:B------:R-:W-:Y:S04]  /*0bc0*/  STS.U16 [R0+UR8+0x8800], R25 ;  /* 0x0088001900007988 */ /* 0x000fe80008000408 */
[----:B------:R-:W-:Y:S04]  /*0bd0*/  STS.U16 [R0+UR8+0x8a00], R27 ;  /* 0x008a001b00007988 */ /* 0x000fe80008000408 */
[----:B------:R-:W-:Y:S04]  /*0be0*/  STS.U16 [R0+UR8+0x8c00], R29 ;  /* 0x008c001d00007988 */ /* 0x000fe80008000408 */
[----:B----4-:R-:W-:Y:S04]  /*0bf0*/  STS.U16 [R0+UR8+0x8e00], R31 ;  /* 0x008e001f00007988 */ /* 0x010fe80008000408 */
[----:B------:R-:W-:Y:S04]  /*0c00*/  STS.U16 [R0+UR8+0x9000], R33 ;  /* 0x0090002100007988 */ /* 0x000fe80008000408 */
        /* <DEDUP_REMOVED lines=23> */
[----:B------:R0:W-:Y:S02]  /*0d80*/  STS.U16 [R0+UR8+0x8200], R19 ;  /* 0x0082001300007988 */ /* 0x0001e40008000408 */
[----:B0-----:R-:W-:Y:S01]  /*0d90*/  IMAD.MOV.U32 R19, RZ, RZ, 0x3f800000 ;  /* 0x3f800000ff137424 */ /* 0x001fe200078e00ff */
[----:B------:R-:W-:Y:S06]  /*0da0*/  @!P0 BRA `(.L_x_0) ;  /* 0x0000005400f88947 */ /* 0x000fec0003800000 */
[----:B------:R-:W0:Y:S01]  /*0db0*/  LDC R39, c[0x0][0x3d8] ;  /* 0x0000f600ff277b82 */ /* 0x000e220000000800 */
[--C-:B------:R-:W-:Y:S01]  /*0dc0*/  SHF.R.U32.HI R2, RZ, 0x6, R11.reuse ;  /* 0x00000006ff027819 */ /* 0x100fe2000001160b */
[----:B------:R-:W1:Y:S01]  /*0dd0*/  LDCU.64 UR4, c[0x0][0x3d0] ;  /* 0x00007a00ff0477ac */ /* 0x000e620008000a00 */
[----:B------:R-:W-:Y:S02]  /*0de0*/  ISETP.NE.U32.AND P0, PT, R14, RZ, PT ;  /* 0x000000ff0e00720c */ /* 0x000fe40003f05070 */
[----:B------:R-:W-:Y:S02]  /*0df0*/  CS2R R104, SRZ ;  /* 0x0000000000687805 */ /* 0x000fe4000001ff00 */
[----:B------:R-:W-:Y:S01]  /*0e00*/  SGXT.U32 R2, R2, 0x2 ;  /* 0x000000020202781a */ /* 0x000fe20000000000 */
[----:B------:R-:W2:Y:S01]  /*0e10*/  LDCU UR6, c[0x0][0x3c8] ;  /* 0x00007900ff0677ac */ /* 0x000ea20008000800 */
[----:B------:R-:W-:Y:S01]  /*0e20*/  SHF.R.U32.HI R233, RZ, 0x2, R11 ;  /* 0x00000002ffe97819 */ /* 0x000fe2000001160b */
[----:B------:R-:W3:Y:S01]  /*0e30*/  LDC.64 R6, c[0x0][0x3c0] ;  /* 0x0000f000ff067b82 */ /* 0x000ee20000000a00 */
[----:B------:R-:W-:Y:S01]  /*0e40*/  SHF.R.U32.HI R243, RZ, 0x3, R10 ;  /* 0x00000003fff37819 */ /* 0x000fe2000001160a */
[----:B------:R-:W4:Y:S01]  /*0e50*/  LDCU.64 UR12, c[0x0][0x388] ;  /* 0x00007100ff0c77ac */ /* 0x000f220008000a00 */
[----:B------:R-:W-:-:S02]  /*0e60*/  SGXT.U32 R233, R233, 0x3 ;  /* 0x00000003e9e9781a */ /* 0x000fc40000000000 */
[----:B------:R-:W-:Y:S02]  /*0e70*/  CS2R R106, SRZ ;  /* 0x00000000006a7805 */ /* 0x000fe4000001ff00 */
[----:B------:R-:W-:Y:S02]  /*0e80*/  LOP3.LUT R243, R243, 0x1c, RZ, 0xc0, !PT ;  /* 0x0000001cf3f37812 */ /* 0x000fe400078ec0ff */
[----:B------:R-:W-:Y:S02]  /*0e90*/  CS2R R100, SRZ ;  /* 0x0000000000647805 */ /* 0x000fe4000001ff00 */
[----:B------:R-:W-:Y:S01]  /*0ea0*/  LOP3.LUT R250, R233, R247, RZ, 0xfc, !PT ;  /* 0x000000f7e9fa7212 */ /* 0x000fe200078efcff */
[----:B------:R-:W5:Y:S01]  /*0eb0*/  LDC.64 R36, c[0x0][0x390] ;  /* 0x0000e400ff247b82 */ /* 0x000f620000000a00 */
[----:B------:R-:W-:Y:S02]  /*0ec0*/  LOP3.LUT R249, R247, 0x8, R233, 0xfe, !PT ;  /* 0x00000008f7f97812 */ /* 0x000fe400078efee9 */
[----:B------:R-:W-:-:S02]  /*0ed0*/  CS2R R102, SRZ ;  /* 0x0000000000667805 */ /* 0x000fc4000001ff00 */
[C-C-:B------:R-:W-:Y:S01]  /*0ee0*/  LOP3.LUT R248, R247.reuse, 0x10, R233.reuse, 0xfe, !PT ;  /* 0x00000010f7f87812 */ /* 0x140fe200078efee9 */
[----:B-1----:R-:W-:Y:S01]  /*0ef0*/  UIMAD UR4, UR9, UR4, URZ ;  /* 0x00000004090472a4 */ /* 0x002fe2000f8e02ff */
[----:B------:R-:W-:Y:S01]  /*0f00*/  IMAD R8, R8, UR5, RZ ;  /* 0x0000000508087c24 */ /* 0x000fe2000f8e02ff */
[----:B------:R-:W-:Y:S02]  /*0f10*/  LOP3.LUT R247, R247, 0x18, R233, 0xfe, !PT ;  /* 0x00000018f7f77812 */ /* 0x000fe400078efee9 */
[----:B------:R-:W-:Y:S01]  /*0f20*/  CS2R R94, SRZ ;  /* 0x00000000005e7805 */ /* 0x000fe2000001ff00 */
[----:B0-----:R-:W-:Y:S01]  /*0f30*/  IMAD R4, R2, R39, RZ ;  /* 0x0000002702047224 */ /* 0x001fe200078e02ff */
[----:B------:R-:W-:Y:S01]  /*0f40*/  LOP3.LUT R237, R233, 0x8, RZ, 0xfc, !PT ;  /* 0x00000008e9ed7812 */ /* 0x000fe200078efcff */
[----:B--2---:R-:W-:Y:S01]  /*0f50*/  IMAD R2, R10, UR6, RZ ;  /* 0x000000060a027c24 */ /* 0x004fe2000f8e02ff */
[----:B------:R-:W-:Y:S01]  /*0f60*/  USHF.L.U32 UR6, UR4, 0x1, URZ ;  /* 0x0000000104067899 */ /* 0x000fe200080006ff */
[----:B------:R-:W-:Y:S01]  /*0f70*/  IMAD R9, R39, 0x4, R4 ;  /* 0x0000000427097824 */ /* 0x000fe200078e0204 */
[----:B------:R-:W-:Y:S01]  /*0f80*/  UIMAD.WIDE UR4, UR4, 0x2, URZ ;  /* 0x00000002040478a5 */ /* 0x000fe2000f8e02ff */
[----:B------:R-:W-:Y:S01]  /*0f90*/  IMAD.SHL.U32 R15, R2, 0x2, RZ ;  /* 0x00000002020f7824 */ /* 0x000fe200078e00ff */
[----:B------:R-:W-:Y:S01]  /*0fa0*/  LOP3.LUT R235, R233, 0x10, RZ, 0xfc, !PT ;  /* 0x00000010e9eb7812 */ /* 0x000fe200078efcff */
[----:B------:R-:W-:Y:S01]  /*0fb0*/  IMAD R13, R39, 0x4, R9 ;  /* 0x00000004270d7824 */ /* 0x000fe200078e0209 */
[----:B------:R-:W-:Y:S01]  /*0fc0*/  LOP3.LUT R233, R233, 0x18, RZ, 0xfc, !PT ;  /* 0x00000018e9e97812 */ /* 0x000fe200078efcff */
[----:B---3--:R-:W-:Y:S01]  /*0fd0*/  IMAD R6, R6, UR9, RZ ;  /* 0x0000000906067c24 */ /* 0x008fe2000f8e02ff */
[----:B------:R-:W-:Y:S01]  /*0fe0*/  LEA R237, R237, UR8, 0x5 ;  /* 0x00000008eded7c11 */ /* 0x000fe2000f8e28ff */
[----:B------:R-:W-:Y:S01]  /*0ff0*/  IMAD R16, R39, 0x4, R13 ;  /* 0x0000000427107824 */ /* 0x000fe200078e020d */
[----:B------:R-:W-:Y:S01]  /*1000*/  LEA R235, R235, UR8, 0x5 ;  /* 0x00000008ebeb7c11 */ /* 0x000fe2000f8e28ff */
[----:B------:R-:W-:Y:S01]  /*1010*/  IMAD.SHL.U32 R5, R8, 0x2, RZ ;  /* 0x0000000208057824 */ /* 0x000fe200078e00ff */
[----:B------:R-:W-:Y:S01]  /*1020*/  SHF.L.U32 R14, R6, 0x1, RZ ;  /* 0x00000001060e7819 */ /* 0x000fe200000006ff */
[----:B------:R-:W-:Y:S01]  /*1030*/  IMAD.HI R3, R2, 0x2, RZ ;  /* 0x0000000202037827 */ /* 0x000fe200078e02ff */
[----:B------:R-:W-:-:S02]  /*1040*/  LEA R17, R39, R16, 0x2 ;  /* 0x0000001027117211 */ /* 0x000fc400078e10ff */
[----:B------:R-:W-:Y:S02]  /*1050*/  CS2R R132, SRZ ;  /* 0x0000000000847805 */ /* 0x000fe4000001ff00 */
[----:B----4-:R-:W-:Y:S01]  /*1060*/  IADD3 R14, P1, P2, R15, UR12, R14 ;  /* 0x0000000c0f0e7c10 */ /* 0x010fe2000fa3e00e */
[----:B------:R-:W-:Y:S01]  /*1070*/  IMAD.HI R6, R6, 0x2, RZ ;  /* 0x0000000206067827 */ /* 0x000fe200078e02ff */
[----:B-----5:R-:W-:Y:S02]  /*1080*/  IADD3 R35, P3, P4, R5, UR6, R36 ;  /* 0x0000000605237c10 */ /* 0x020fe4000fc7e024 */
[----:B------:R-:W-:Y:S02]  /*1090*/  CS2R R134, SRZ ;  /* 0x0000000000867805 */ /* 0x000fe4000001ff00 */
[----:B------:R-:W-:Y:S01]  /*10a0*/  LEA RZ, P5, R7, R14, 0x6 ;  /* 0x0000000e07ff7211 */ /* 0x000fe200078a30ff */
[----:B------:R-:W-:Y:S01]  /*10b0*/  IMAD R18, R39, 0x4, R17 ;  /* 0x0000000427127824 */ /* 0x000fe200078e0211 */
[----:B------:R-:W-:Y:S01]  /*10c0*/  IADD3.X R15, PT, PT, R3, UR13, R6, P1, P2 ;  /* 0x0000000d030f7c10 */ /* 0x000fe20008fe4406 */
[----:B------:R-:W-:Y:S01]  /*10d0*/  IMAD.HI R8, R8, 0x2, RZ ;  /* 0x0000000208087827 */ /* 0x000fe200078e02ff */
[----:B------:R-:W-:-:S02]  /*10e0*/  LEA R44, P1, R4, R35, 0x1 ;  /* 0x00000023042c7211 */ /* 0x000fc400078208ff */
[----:B------:R-:W-:Y:S02]  /*10f0*/  CS2R R128, SRZ ;  /* 0x0000000000807805 */ /* 0x000fe4000001ff00 */
[-C--:B------:R-:W-:Y:S01]  /*1100*/  LEA R42, P2, R9, R35.reuse, 0x1 ;  /* 0x00000023092a7211 */ /* 0x080fe200078408ff */
[----:B------:R-:W-:Y:S01]  /*1110*/  IMAD R19, R39, 0x4, R18 ;  /* 0x0000000427137824 */ /* 0x000fe200078e0212 */
[----:B------:R-:W-:Y:S01]  /*1120*/  IADD3.X R37, PT, PT, R8, UR5, R37, P3, P4 ;  /* 0x0000000508257c10 */ /* 0x000fe20009fe8425 */
[----:B------:R-:W-:Y:S01]  /*1130*/  IMAD R75, R7, 0x22, RZ ;  /* 0x00000022074b7824 */ /* 0x000fe200078e02ff */
[----:B------:R-:W-:Y:S01]  /*1140*/  LEA R40, P3, R13, R35, 0x1 ;  /* 0x000000230d287211 */ /* 0x000fe200078608ff */
[----:B------:R-:W-:Y:S01]  /*1150*/  IMAD R20, R39, 0x4, R19 ;  /* 0x0000000427147824 */ /* 0x000fe200078e0213 */
[-C--:B------:R-:W-:Y:S01]  /*1160*/  LEA.HI.X.SX32 R45, R4, R37.reuse, 0x1, P1 ;  /* 0x00000025042d7211 */ /* 0x080fe200008f0eff */
[----:B------:R-:W-:Y:S01]  /*1170*/  IMAD R168, R7, 0x44, RZ ;  /* 0x0000004407a87824 */ /* 0x000fe200078e02ff */
[-C--:B------:R-:W-:Y:S01]  /*1180*/  LEA.HI.X.SX32 R43, R9, R37.reuse, 0x1, P2 ;  /* 0x00000025092b7211 */ /* 0x080fe200010f0eff */
[----:B------:R-:W-:Y:S01]  /*1190*/  IMAD R21, R39, 0x4, R20 ;  /* 0x0000000427157824 */ /* 0x000fe200078e0214 */
[----:B------:R-:W-:Y:S01]  /*11a0*/  LEA.HI.X.SX32 R41, R13, R37, 0x1, P3 ;  /* 0x000000250d297211 */ /* 0x000fe200018f0eff */
[----:B------:R0:W-:Y:S01]  /*11b0*/  STL.64 [R1+0x228], R44 ;  /* 0x0002282c01007387 */ /* 0x0001e20000100a00 */
[C---:B------:R-:W-:Y:S01]  /*11c0*/  IMAD R77, R7.reuse, 0x11, RZ ;  /* 0x00000011074d7824 */ /* 0x040fe200078e02ff */
[----:B------:R-:W-:Y:S01]  /*11d0*/  LEA RZ, P6, R7, R14, 0x2 ;  /* 0x0000000e07ff7211 */ /* 0x000fe200078c10ff */
[----:B------:R-:W-:Y:S01]  /*11e0*/  IMAD R22, R39, 0x4, R21 ;  /* 0x0000000427167824 */ /* 0x000fe200078e0215 */
[----:B------:R1:W-:Y:S01]  /*11f0*/  STL.64 [R1+0x220], R42 ;  /* 0x0002202a01007387 */ /* 0x0003e20000100a00 */
[C---:B------:R-:W-:Y:S01]  /*1200*/  IMAD R71, R7.reuse, 0x12, RZ ;  /* 0x0000001207477824 */ /* 0x040fe200078e02ff */
[----:B------:R-:W-:Y:S01]  /*1210*/  LEA R109, R12, UR8, 0x3 ;  /* 0x000000080c6d7c11 */ /* 0x000fe2000f8e18ff */
[----:B------:R-:W-:Y:S01]  /*1220*/  IMAD R72, R7, 0x9, RZ ;  /* 0x0000000907487824 */ /* 0x000fe200078e02ff */
[----:B------:R-:W-:Y:S01]  /*1230*/  LEA R23, R39, R22, 0x2 ;  /* 0x0000001627177211 */ /* 0x000fe200078e10ff */
[----:B------:R2:W-:Y:S01]  /*1240*/  STL.64 [R1+0x218], R40 ;  /* 0x0002182801007387 */ /* 0x0005e20000100a00 */
[----:B------:R-:W-:Y:S01]  /*1250*/  IMAD R66, R7, 0x26, RZ ;  /* 0x0000002607427824 */ /* 0x000fe200078e02ff */
[----:B------:R-:W-:Y:S01]  /*1260*/  LEA R233, R233, UR8, 0x5 ;  /* 0x00000008e9e97c11 */ /* 0x000fe2000f8e28ff */
[----:B------:R-:W-:Y:S01]  /*1270*/  IMAD R156, R7, 0x4e, RZ ;  /* 0x0000004e079c7824 */ /* 0x000fe200078e02ff */
[C---:B0-----:R-:W-:Y:S01]  /*1280*/  LEA R44, P1, R16.reuse, R35, 0x1 ;  /* 0x00000023102c7211 */ /* 0x041fe200078208ff */
[----:B------:R-:W-:Y:S01]  /*1290*/  IMAD R24, R39, 0x4, R23 ;  /* 0x0000000427187824 */ /* 0x000fe200078e0217 */
[----:B------:R-:W-:Y:S01]  /*12a0*/  IADD3 R246, PT, PT, R109, R243, RZ ;  /* 0x000000f36df67210 */ /* 0x000fe20007ffe0ff */
[----:B------:R-:W-:Y:S01]  /*12b0*/  IMAD R164, R7, 0x46, RZ ;  /* 0x0000004607a47824 */ /* 0x000fe200078e02ff */
[----:B-1----:R-:W-:Y:S01]  /*12c0*/  LEA R42, P2, R17, R35, 0x1 ;  /* 0x00000023112a7211 */ /* 0x002fe200078408ff */
[----:B------:R-:W-:Y:S01]  /*12d0*/  IMAD R25, R39, 0x4, R24 ;  /* 0x0000000427197824 */ /* 0x000fe200078e0218 */
[----:B------:R-:W-:Y:S01]  /*12e0*/  LEA.HI.X.SX32 R45, R16, R37, 0x1, P1 ;  /* 0x00000025102d7211 */ /* 0x000fe200008f0eff */
[----:B------:R-:W-:Y:S01]  /*12f0*/  IMAD R68, R7, 0x13, RZ ;  /* 0x0000001307447824 */ /* 0x000fe200078e02ff */
[C---:B--2---:R-:W-:Y:S01]  /*1300*/  LEA R40, P3, R18.reuse, R35, 0x1 ;  /* 0x0000002312287211 */ /* 0x044fe200078608ff */
[----:B------:R-:W-:Y:S01]  /*1310*/  IMAD R26, R39, 0x4, R25 ;  /* 0x00000004271a7824 */ /* 0x000fe200078e0219 */
[-C--:B------:R-:W-:Y:S01]  /*1320*/  LEA.HI.X.SX32 R43, R17, R37.reuse, 0x1, P2 ;  /* 0x00000025112b7211 */ /* 0x080fe200010f0eff */
[----:B------:R-:W-:Y:S01]  /*1330*/  STL.64 [R1+0x210], R44 ;  /* 0x0002102c01007387 */ /* 0x000fe20000100a00 */
[----:B------:R-:W-:Y:S01]  /*1340*/  LEA.HI.X.SX32 R41, R18, R37, 0x1, P3 ;  /* 0x0000002512297211 */ /* 0x000fe200018f0eff */
[----:B------:R-:W-:Y:S01]  /*1350*/  IMAD R27, R39, 0x4, R26 ;  /* 0x00000004271b7824 */ /* 0x000fe200078e021a */
[----:B------:R-:W-:Y:S01]  /*1360*/  LEA R16, P3, R21, R35, 0x1 ;  /* 0x0000002315107211 */ /* 0x000fe200078608ff */
[----:B------:R0:W-:Y:S01]  /*1370*/  STL.64 [R1+0x208], R42 ;  /* 0x0002082a01007387 */ /* 0x0001e20000100a00 */
[----:B------:R-:W-:Y:S01]  /*1380*/  IMAD R36, R7, 0xa, RZ ;  /* 0x0000000a07247824 */ /* 0x000fe200078e02ff */
[----:B------:R-:W-:Y:S01]  /*1390*/  LOP3.LUT R252, R0, 0x40, RZ, 0x3c, !PT ;  /* 0x0000004000fc7812 */ /* 0x000fe200078e3cff */
[----:B------:R-:W-:Y:S01]  /*13a0*/  IMAD R28, R39, 0x4, R27 ;  /* 0x00000004271c7824 */ /* 0x000fe200078e021b */
[----:B------:R1:W-:Y:S01]  /*13b0*/  STL.64 [R1+0x200], R40 ;  /* 0x0002002801007387 */ /* 0x0003e20000100a00 */
[----:B------:R-:W-:Y:S01]  /*13c0*/  LEA.HI.X.SX32 R17, R21, R37, 0x1, P3 ;  /* 0x0000002515117211 */ /* 0x000fe200018f0eff */
[C---:B------:R-:W-:Y:S01]  /*13d0*/  IMAD R64, R7.reuse, 0x27, RZ ;  /* 0x0000002707407824 */ /* 0x040fe200078e02ff */
[-C--:B------:R-:W-:Y:S01]  /*13e0*/  LEA R18, P3, R24, R35.reuse, 0x1 ;  /* 0x0000002318127211 */ /* 0x080fe200078608ff */
[----:B------:R-:W-:Y:S01]  /*13f0*/  IMAD R73, R7, 0x23, RZ ;  /* 0x0000002307497824 */ /* 0x000fe200078e02ff */
[----:B------:R-:W-:Y:S01]  /*1400*/  LEA R29, R39, R28, 0x2 ;  /* 0x0000001c271d7211 */ /* 0x000fe200078e10ff */
[----:B------:R-:W-:Y:S01]  /*1410*/  STL.64 [R1+0x1e8], R16 ;  /* 0x0001e81001007387 */ /* 0x000fe20000100a00 */
[----:B------:R-:W-:Y:S01]  /*1420*/  IMAD R158, R7, 0x4c, RZ ;  /* 0x0000004c079e7824 */ /* 0x000fe200078e02ff */
[-C--:B0-----:R-:W-:Y:S01]  /*1430*/  LEA R42, P1, R19, R35.reuse, 0x1 ;  /* 0x00000023132a7211 */ /* 0x081fe200078208ff */
[----:B------:R-:W-:Y:S01]  /*1440*/  IMAD R34, R7, 0x5, RZ ;  /* 0x0000000507227824 */ /* 0x000fe200078e02ff */
[----:B------:R-:W-:Y:S01]  /*1450*/  CS2R R130, SRZ ;  /* 0x0000000000827805 */ /* 0x000fe2000001ff00 */
[----:B------:R-:W-:Y:S01]  /*1460*/  IMAD R30, R39, 0x4, R29 ;  /* 0x00000004271e7824 */ /* 0x000fe200078e021d */
[C---:B-1----:R-:W-:Y:S01]  /*1470*/  LEA R40, P2, R20.reuse, R35, 0x1 ;  /* 0x0000002314287211 */ /* 0x042fe200078408ff */
[----:B------:R-:W-:Y:S01]  /*1480*/  IMAD R62, R7, 0x54, RZ ;  /* 0x00000054073e7824 */ /* 0x000fe200078e02ff */
[-C--:B------:R-:W-:Y:S01]  /*1490*/  LEA.HI.X.SX32 R43, R19, R37.reuse, 0x1, P1 ;  /* 0x00000025132b7211 */ /* 0x080fe200008f0eff */
[----:B------:R-:W-:Y:S01]  /*14a0*/  IMAD R31, R39, 0x4, R30 ;  /* 0x00000004271f7824 */ /* 0x000fe200078e021e */
[-C--:B------:R-:W-:Y:S01]  /*14b0*/  LEA.HI.X.SX32 R41, R20, R37.reuse, 0x1, P2 ;  /* 0x0000002514297211 */ /* 0x080fe200010f0eff */
[----:B------:R-:W-:Y:S01]  /*14c0*/  IMAD R60, R7, 0x14, RZ ;  /* 0x00000014073c7824 */ /* 0x000fe200078e02ff */
[----:B------:R-:W-:Y:S01]  /*14d0*/  LEA.HI.X.SX32 R19, R24, R37, 0x1, P3 ;  /* 0x0000002518137211 */ /* 0x000fe200018f0eff */
[----:B------:R-:W-:Y:S01]  /*14e0*/  IMAD R32, R39, 0x4, R31 ;  /* 0x0000000427207824 */ /* 0x000fe200078e021f */
[----:B------:R0:W-:Y:S01]  /*14f0*/  STL.64 [R1+0x1f8], R42 ;  /* 0x0001f82a01007387 */ /* 0x0001e20000100a00 */
[----:B------:R-:W-:Y:S01]  /*1500*/  LEA R20, P3, R27, R35, 0x1 ;  /* 0x000000231b147211 */ /* 0x000fe200078608ff */
[----:B------:R-:W-:Y:S01]  /*1510*/  IMAD R162, R7, 0x48, RZ ;  /* 0x0000004807a27824 */ /* 0x000fe200078e02ff */
[----:B------:R-:W-:Y:S01]  /*1520*/  CS2R R124, SRZ ;  /* 0x00000000007c7805 */ /* 0x000fe2000001ff00 */
[----:B------:R-:W-:Y:S01]  /*1530*/  IMAD R2, R39, 0x4, R32 ;  /* 0x0000000427027824 */ /* 0x000fe200078e0220 */
[----:B------:R1:W-:Y:S01]  /*1540*/  STL.64 [R1+0x1f0], R40 ;  /* 0x0001f02801007387 */ /* 0x0003e20000100a00 */
[----:B------:R-:W-:Y:S01]  /*1550*/  LEA.HI.X.SX32 R21, R27, R37, 0x1, P3 ;  /* 0x000000251b157211 */ /* 0x000fe200018f0eff */
[----:B------:R-:W-:Y:S01]  /*1560*/  IMAD R61, R7, 0x56, RZ ;  /* 0x00000056073d7824 */ /* 0x000fe200078e02ff */
[----:B------:R-:W-:Y:S01]  /*1570*/  CS2R R126, SRZ ;  /* 0x00000000007e7805 */ /* 0x000fe2000001ff00 */
[----:B------:R-:W-:Y:S01]  /*1580*/  IMAD R33, R39, 0x4, R2 ;  /* 0x0000000427217824 */ /* 0x000fe200078e0202 */
[----:B------:R-:W-:Y:S01]  /*1590*/  STL.64 [R1+0x1d0], R18 ;  /* 0x0001d01201007387 */ /* 0x000fe20000100a00 */
[----:B------:R-:W-:Y:S01]  /*15a0*/  IMAD R51, R7, 0x16, RZ ;  /* 0x0000001607337824 */ /* 0x000fe200078e02ff */
[C---:B0-----:R-:W-:Y:S01]  /*15b0*/  LEA R42, P1, R22.reuse, R35, 0x1 ;  /* 0x00000023162a7211 */ /* 0x041fe200078208ff */
[----:B------:R-:W-:Y:S01]  /*15c0*/  IMAD R5, R39, 0x4, R33 ;  /* 0x0000000427057824 */ /* 0x000fe200078e0221 */
[----:B------:R-:W-:Y:S01]  /*15d0*/  CS2R R120, SRZ ;  /* 0x0000000000787805 */ /* 0x000fe2000001ff00 */
[----:B------:R-:W-:Y:S01]  /*15e0*/  IMAD R170, R7, 0x42, RZ ;  /* 0x0000004207aa7824 */ /* 0x000fe200078e02ff */
[----:B------:R-:W-:Y:S01]  /*15f0*/  LEA.HI.X.SX32 R43, R22, R37, 0x1, P1 ;  /* 0x00000025162b7211 */ /* 0x000fe200008f0eff */
[----:B------:R-:W-:Y:S01]  /*1600*/  IMAD R3, R39, 0x4, R5 ;  /* 0x0000000427037824 */ /* 0x000fe200078e0205 */
[----:B-1----:R-:W-:Y:S01]  /*1610*/  LEA R40, P2, R23, R35, 0x1 ;  /* 0x0000002317287211 */ /* 0x002fe200078408ff */
[----:B------:R-:W-:Y:S01]  /*1620*/  IMAD R70, R7, 0x50, RZ ;  /* 0x0000005007467824 */ /* 0x000fe200078e02ff */
[----:B------:R-:W-:Y:S01]  /*1630*/  CS2R R122, SRZ ;  /* 0x00000000007a7805 */ /* 0x000fe2000001ff00 */
[----:B------:R-:W-:Y:S01]  /*1640*/  IMAD R6, R39, 0x4, R3 ;  /* 0x0000000427067824 */ /* 0x000fe200078e0203 */
[----:B------:R-:W-:Y:S01]  /*1650*/  LEA.HI.X.SX32 R41, R23, R37, 0x1, P2 ;  /* 0x0000002517297211 */ /* 0x000fe200010f0eff */
[----:B------:R0:W-:Y:S01]  /*1660*/  STL.64 [R1+0x1e0], R42 ;  /* 0x0001e02a01007387 */ /* 0x0001e20000100a00 */
[C---:B------:R-:W-:Y:S01]  /*1670*/  LEA R22, P2, R26.reuse, R35, 0x1 ;  /* 0x000000231a167211 */ /* 0x040fe200078408ff */
[----:B------:R-:W-:Y:S01]  /*1680*/  IMAD R49, R7, 0x17, RZ ;  /* 0x0000001707317824 */ /* 0x000fe200078e02ff */
[----:B------:R-:W-:Y:S01]  /*1690*/  LEA R4, R39, R6, 0x2 ;  /* 0x0000000627047211 */ /* 0x000fe200078e10ff */
[----:B------:R1:W-:Y:S01]  /*16a0*/  STL.64 [R1+0x1d8], R40 ;  /* 0x0001d82801007387 */ /* 0x0003e20000100a00 */
[----:B------:R-:W-:Y:S01]  /*16b0*/  LEA.HI.X.SX32 R23, R26, R37, 0x1, P2 ;  /* 0x000000251a177211 */ /* 0x000fe200010f0eff */
[----:B------:R-:W-:Y:S01]  /*16c0*/  IMAD R78, R7, 0x21, RZ ;  /* 0x00000021074e7824 */ /* 0x000fe200078e02ff */
[-C--:B------:R-:W-:Y:S01]  /*16d0*/  LEA R24, P2, R29, R35.reuse, 0x1 ;  /* 0x000000231d187211 */ /* 0x080fe200078408ff */
[----:B------:R-:W-:Y:S01]  /*16e0*/  IMAD R8, R39, 0x4, R4 ;  /* 0x0000000427087824 */ /* 0x000fe200078e0204 */
[----:B------:R-:W-:Y:S01]  /*16f0*/  STL.64 [R1+0x1b8], R20 ;  /* 0x0001b81401007387 */ /* 0x000fe20000100a00 */
[----:B------:R-:W-:Y:S01]  /*1700*/  IMAD R160, R7, 0x4a, RZ ;  /* 0x0000004a07a07824 */ /* 0x000fe200078e02ff */
[----:B------:R-:W-:Y:S01]  /*1710*/  UMOV UR4, URZ ;  /* 0x000000ff00047c82 */ /* 0x000fe20008000000 */
[----:B------:R-:W-:Y:S01]  /*1720*/  IMAD R9, R39, 0x4, R8 ;  /* 0x0000000427097824 */ /* 0x000fe200078e0208 */
[----:B------:R-:W2:Y:S01]  /*1730*/  LDCU UR12, c[0x0][0x3a8] ;  /* 0x00007500ff0c77ac */ /* 0x000ea20008000800 */
[----:B0-----:R-:W-:Y:S01]  /*1740*/  IMAD R43, R7, 0x2e, RZ ;  /* 0x0000002e072b7824 */ /* 0x001fe200078e02ff */
[----:B-1----:R-:W-:Y:S01]  /*1750*/  LEA R40, P1, R25, R35, 0x1 ;  /* 0x0000002319287211 */ /* 0x002fe200078208ff */
[----:B------:R-:W-:-:S02]  /*1760*/  IMAD R13, R39, 0x4, R9 ;  /* 0x00000004270d7824 */ /* 0x000fc400078e0209 */
[----:B------:R-:W-:Y:S01]  /*1770*/  IMAD R42, R7, 0x5c, RZ ;  /* 0x0000005c072a7824 */ /* 0x000fe200078e02ff */
[-C--:B------:R-:W-:Y:S01]  /*1780*/  LEA.HI.X.SX32 R41, R25, R37.reuse, 0x1, P1 ;  /* 0x0000002519297211 */ /* 0x080fe200008f0eff */
[----:B------:R-:W-:Y:S01]  /*1790*/  IMAD R16, R39, 0x4, R13 ;  /* 0x0000000427107824 */ /* 0x000fe200078e020d */
[----:B------:R-:W-:Y:S01]  /*17a0*/  LEA.HI.X.SX32 R25, R29, R37, 0x1, P2 ;  /* 0x000000251d197211 */ /* 0x000fe200010f0eff */
[----:B------:R-:W-:Y:S01]  /*17b0*/  IMAD R58, R7, 0x15, RZ ;  /* 0x00000015073a7824 */ /* 0x000fe200078e02ff */
[C---:B------:R-:W-:Y:S01]  /*17c0*/  LEA R26, P2, R32.reuse, R35, 0x1 ;  /* 0x00000023201a7211 */ /* 0x040fe200078408ff */
[----:B------:R0:W-:Y:S01]  /*17d0*/  STL.64 [R1+0x1c8], R40 ;  /* 0x0001c82801007387 */ /* 0x0001e20000100a00 */
[----:B------:R-:W-:Y:S02]  /*17e0*/  IMAD R17, R39, 0x4, R16 ;  /* 0x0000000427117824 */ /* 0x000fe400078e0210 */
[----:B------:R-:W-:Y:S01]  /*17f0*/  LEA.HI.X.SX32 R27, R32, R37, 0x1, P2 ;  /* 0x00000025201b7211 */ /* 0x000fe200010f0eff */
[----:B------:R1:W-:Y:S01]  /*1800*/  STL.64 [R1+0x1c0], R22 ;  /* 0x0001c01601007387 */ /* 0x0003e20000100a00 */
[----:B------:R-:W-:Y:S01]  /*1810*/  IMAD R47, R7, 0x3, RZ ;  /* 0x00000003072f7824 */ /* 0x000fe200078e02ff */
[----:B------:R-:W-:Y:S01]  /*1820*/  LEA R18, R39, R17, 0x2 ;  /* 0x0000001127127211 */ /* 0x000fe200078e10ff */
[----:B------:R-:W-:-:S02]  /*1830*/  IMAD R32, R7, 0x25, RZ ;  /* 0x0000002507207824 */ /* 0x000fc400078e02ff */
[----:B------:R-:W-:Y:S02]  /*1840*/  IMAD R69, R7, 0x52, RZ ;  /* 0x0000005207457824 */ /* 0x000fe400078e02ff */
[----:B------:R-:W-:Y:S01]  /*1850*/  IMAD R19, R39, 0x4, R18 ;  /* 0x0000000427137824 */ /* 0x000fe200078e0212 */
[-C--:B0-----:R-:W-:Y:S01]  /*1860*/  LEA R40, P1, R28, R35.reuse, 0x1 ;  /* 0x000000231c287211 */ /* 0x081fe200078208ff */
[----:B------:R-:W-:Y:S02]  /*1870*/  IMAD R44, R7, 0xb, RZ ;  /* 0x0000000b072c7824 */ /* 0x000fe400078e02ff */
[----:B------:R-:W-:Y:S01]  /*1880*/  IMAD R20, R39, 0x4, R19 ;  /* 0x0000000427147824 */ /* 0x000fe200078e0213 */
[----:B-1----:R-:W-:Y:S01]  /*1890*/  LEA R22, P3, R30, R35, 0x1 ;  /* 0x000000231e167211 */ /* 0x002fe200078608ff */
[----:B------:R-:W-:Y:S01]  /*18a0*/  IMAD R50, R7, 0x64, RZ ;  /* 0x0000006407327824 */ /* 0x000fe200078e02ff */
[-C--:B------:R-:W-:Y:S01]  /*18b0*/  LEA.HI.X.SX32 R41, R28, R37.reuse, 0x1, P1 ;  /* 0x000000251c297211 */ /* 0x080fe200008f0eff */
[----:B------:R-:W-:Y:S01]  /*18c0*/  IMAD R21, R39, 0x4, R20 ;  /* 0x0000000427157824 */ /* 0x000fe200078e0214 */
[----:B------:R-:W-:Y:S01]  /*18d0*/  LEA.HI.X.SX32 R23, R30, R37, 0x1, P3 ;  /* 0x000000251e177211 */ /* 0x000fe200018f0eff */
[----:B------:R-:W-:Y:S01]  /*18e0*/  IMAD R53, R7, 0x5e, RZ ;  /* 0x0000005e07357824 */ /* 0x000fe200078e02ff */
[----:B------:R-:W-:Y:S01]  /*18f0*/  LEA R28, P1, R31, R35, 0x1 ;  /* 0x000000231f1c7211 */ /* 0x000fe200078208ff */
[----:B------:R-:W-:-:S02]  /*1900*/  IMAD R45, R7, 0x2f, RZ ;  /* 0x0000002f072d7824 */ /* 0x000fc400078e02ff */
[----:B------:R0:W-:Y:S01]  /*1910*/  STL.64 [R1+0x1a0], R22 ;  /* 0x0001a01601007387 */ /* 0x0001e20000100a00 */
[----:B------:R-:W-:Y:S01]  /*1920*/  LEA.HI.X.SX32 R29, R31, R37, 0x1, P1 ;  /* 0x000000251f1d7211 */ /* 0x000fe200008f0eff */
[----:B------:R-:W-:Y:S01]  /*1930*/  IMAD R57, R7, 0x19, RZ ;  /* 0x0000001907397824 */ /* 0x000fe200078e02ff */
[----:B------:R-:W-:Y:S01]  /*1940*/  LEA R30, P1, R33, R35, 0x1 ;  /* 0x00000023211e7211 */ /* 0x000fe200078208ff */
[----:B------:R1:W-:Y:S01]  /*1950*/  STL.64 [R1+0x1b0], R40 ;  /* 0x0001b02801007387 */ /* 0x0003e20000100a00 */
[----:B------:R-:W-:Y:S02]  /*1960*/  IMAD R67, R7, 0xd, RZ ;  /* 0x0000000d07437824 */ /* 0x000fe400078e02ff */
[----:B------:R-:W-:Y:S01]  /*1970*/  LEA.HI.X.SX32 R31, R33, R37, 0x1, P1 ;  /* 0x00000025211f7211 */ /* 0x000fe200008f0eff */
[----:B------:R3:W-:Y:S01]  /*1980*/  STL.64 [R1+0x1a8], R24 ;  /* 0x0001a81801007387 */ /* 0x0007e20000100a00 */
[C---:B------:R-:W-:Y:S02]  /*1990*/  IMAD R33, R7.reuse, 0x29, RZ ;  /* 0x0000002907217824 */ /* 0x040fe400078e02ff */
[----:B------:R-:W-:Y:S01]  /*19a0*/  IMAD R38, R7, 0x58, RZ ;  /* 0x0000005807267824 */ /* 0x000fe200078e02ff */
[----:B------:R4:W-:Y:S01]  /*19b0*/  STL.64 [R1+0x198], R28 ;  /* 0x0001981c01007387 */ /* 0x0009e20000100a00 */
[----:B0-----:R-:W-:-:S02]  /*19c0*/  IMAD R22, R39, 0x4, R21 ;  /* 0x0000000427167824 */ /* 0x001fc400078e0215 */
[----:B------:R-:W-:Y:S01]  /*19d0*/  IMAD R52, R7, 0x66, RZ ;  /* 0x0000006607347824 */ /* 0x000fe200078e02ff */
[----:B------:R0:W-:Y:S01]  /*19e0*/  STL.64 [R1+0x190], R26 ;  /* 0x0001901a01007387 */ /* 0x0001e20000100a00 */
[----:B------:R-:W-:Y:S02]  /*19f0*/  IMAD R23, R39, 0x4, R22 ;  /* 0x0000000427177824 */ /* 0x000fe400078e0216 */
[C---:B-1----:R-:W-:Y:S01]  /*1a00*/  IMAD R40, R7.reuse, 0x5a, RZ ;  /* 0x0000005a07287824 */ /* 0x042fe200078e02ff */
[C---:B---3--:R-:W-:Y:S01]  /*1a10*/  LEA R24, P3, R2.reuse, R35, 0x1 ;  /* 0x0000002302187211 */ /* 0x048fe200078608ff */
[C---:B------:R-:W-:Y:S02]  /*1a20*/  IMAD R65, R7.reuse, 0x6e, RZ ;  /* 0x0000006e07417824 */ /* 0x040fe400078e02ff */
[C---:B------:R-:W-:Y:S01]  /*1a30*/  IMAD R41, R7.reuse, 0x2d, RZ ;  /* 0x0000002d07297824 */ /* 0x040fe200078e02ff */
[----:B------:R-:W-:Y:S01]  /*1a40*/  LEA.HI.X.SX32 R25, R2, R37, 0x1, P3 ;  /* 0x0000002502197211 */ /* 0x000fe200018f0eff */
[----:B------:R-:W-:Y:S01]  /*1a50*/  IMAD R80, R7, 0x1b, RZ ;  /* 0x0000001b07507824 */ /* 0x000fe200078e02ff */
[-C--:B----4-:R-:W-:Y:S01]  /*1a60*/  LEA R28, P2, R5, R35.reuse, 0x1 ;  /* 0x00000023051c7211 */ /* 0x090fe200078408ff */
[----:B------:R-:W-:Y:S01]  /*1a70*/  IMAD R48, R7, 0x62, RZ ;  /* 0x0000006207307824 */ /* 0x000fe200078e02ff */
[----:B0-----:R-:W-:Y:S01]  /*1a80*/  LEA R26, P3, R3, R35, 0x1 ;  /* 0x00000023031a7211 */ /* 0x001fe200078608ff */
[----:B------:R0:W-:Y:S01]  /*1a90*/  STL.64 [R1+0x188], R24 ;  /* 0x0001881801007387 */ /* 0x0001e20000100a00 */
[-C--:B------:R-:W-:Y:S01]  /*1aa0*/  LEA.HI.X.SX32 R29, R5, R37.reuse, 0x1, P2 ;  /* 0x00000025051d7211 */ /* 0x080fe200010f0eff */
[----:B------:R-:W-:Y:S01]  /*1ab0*/  IMAD R63, R7, 0x33, RZ ;  /* 0x00000033073f7824 */ /* 0x000fe200078e02ff */
[----:B------:R-:W-:Y:S01]  /*1ac0*/  LEA.HI.X.SX32 R27, R3, R37, 0x1, P3 ;  /* 0x00000025031b7211 */ /* 0x000fe200018f0eff */
[----:B------:R1:W-:Y:S01]  /*1ad0*/  STL.64 [R1+0x180], R30 ;  /* 0x0001801e01007387 */ /* 0x0003e20000100a00 */
[----:B------:R-:W-:Y:S01]  /*1ae0*/  LEA R2, R39, R23, 0x2 ;  /* 0x0000001727027211 */ /* 0x000fe200078e10ff */
[----:B------:R-:W-:-:S02]  /*1af0*/  IMAD R81, R7, 0x37, RZ ;  /* 0x0000003707517824 */ /* 0x000fc400078e02ff */
[----:B------:R3:W-:Y:S01]  /*1b00*/  STL.64 [R1+0x178], R28 ;  /* 0x0001781c01007387 */ /* 0x0007e20000100a00 */
[C---:B------:R-:W-:Y:S02]  /*1b10*/  IMAD R46, R7.reuse, 0x60, RZ ;  /* 0x00000060072e7824 */ /* 0x040fe400078e02ff */
[----:B------:R-:W-:Y:S01]  /*1b20*/  IMAD R59, R7, 0x6c, RZ ;  /* 0x0000006c073b7824 */ /* 0x000fe200078e02ff */
[----:B------:R4:W-:Y:S01]  /*1b30*/  STL.64 [R1+0x170], R26 ;  /* 0x0001701a01007387 */ /* 0x0009e20000100a00 */
[----:B0-----:R-:W-:Y:S02]  /*1b40*/  IMAD R24, R39, 0x4, R2 ;  /* 0x0000000427187824 */ /* 0x001fe400078e0202 */
[----:B------:R-:W-:Y:S01]  /*1b50*/  IMAD R55, R7, 0x31, RZ ;  /* 0x0000003107377824 */ /* 0x000fe200078e02ff */
[-C--:B-1----:R-:W-:Y:S01]  /*1b60*/  LEA R30, P1, R6, R35.reuse, 0x1 ;  /* 0x00000023061e7211 */ /* 0x082fe200078208ff */
[----:B------:R-:W-:Y:S02]  /*1b70*/  IMAD R3, R39, 0x4, R24 ;  /* 0x0000000427037824 */ /* 0x000fe400078e0218 */
[----:B------:R-:W-:Y:S01]  /*1b80*/  IMAD R83, R7, 0x7, RZ ;  /* 0x0000000707537824 */ /* 0x000fe200078e02ff */
[----:B---3--:R-:W-:Y:S01]  /*1b90*/  LEA R28, P2, R4, R35, 0x1 ;  /* 0x00000023041c7211 */ /* 0x008fe200078408ff */
[----:B------:R-:W-:Y:S01]  /*1ba0*/  IMAD R5, R39, 0x4, R3 ;  /* 0x0000000427057824 */ /* 0x000fe200078e0203 */
[----:B------:R-:W-:Y:S01]  /*1bb0*/  LEA.HI.X.SX32 R31, R6, R37, 0x1, P1 ;  /* 0x00000025061f7211 */ /* 0x000fe200008f0eff */
[C---:B------:R-:W-:Y:S01]  /*1bc0*/  IMAD R56, R7.reuse, 0x6a, RZ ;  /* 0x0000006a07387824 */ /* 0x040fe200078e02ff */
[----:B----4-:R-:W-:Y:S01]  /*1bd0*/  LEA R26, P3, R8, R35, 0x1 ;  /* 0x00000023081a7211 */ /* 0x010fe200078608ff */
[----:B------:R-:W-:Y:S01]  /*1be0*/  IMAD R82, R7, 0x74, RZ ;  /* 0x0000007407527824 */ /* 0x000fe200078e02ff */
[-C--:B------:R-:W-:Y:S01]  /*1bf0*/  LEA.HI.X.SX32 R29, R4, R37.reuse, 0x1, P2 ;  /* 0x00000025041d7211 */ /* 0x080fe200010f0eff */
[----:B------:R0:W-:Y:S01]  /*1c00*/  STL.64 [R1+0x168], R30 ;  /* 0x0001681e01007387 */ /* 0x0001e20000100a00 */
[----:B------:R-:W-:Y:S01]  /*1c10*/  LEA.HI.X.SX32 R27, R8, R37, 0x1, P3 ;  /* 0x00000025081b7211 */ /* 0x000fe200018f0eff */
[----:B------:R-:W-:-:S02]  /*1c20*/  IMAD R4, R39, 0x4, R5 ;  /* 0x0000000427047824 */ /* 0x000fc400078e0205 */
[----:B------:R1:W-:Y:S01]  /*1c30*/  STL.64 [R1+0x160], R28 ;  /* 0x0001601c01007387 */ /* 0x0003e20000100a00 */
[----:B------:R-:W-:Y:S02]  /*1c40*/  IMAD R54, R7, 0x68, RZ ;  /* 0x0000006807367824 */ /* 0x000fe400078e02ff */
[----:B------:R-:W-:Y:S01]  /*1c50*/  IMAD R6, R39, 0x4, R4 ;  /* 0x0000000427067824 */ /* 0x000fe200078e0204 */
[----:B------:R3:W-:Y:S01]  /*1c60*/  STL.64 [R1+0x158], R26 ;  /* 0x0001581a01007387 */ /* 0x0007e20000100a00 */
[C---:B------:R-:W-:Y:S02]  /*1c70*/  IMAD R79, R7.reuse, 0x35, RZ ;  /* 0x00000035074f7824 */ /* 0x040fe400078e02ff */
[----:B------:R-:W-:Y:S01]  /*1c80*/  IMAD R76, R7, 0x72, RZ ;  /* 0x00000072074c7824 */ /* 0x000fe200078e02ff */
[-C--:B0-----:R-:W-:Y:S01]  /*1c90*/  LEA R30, P1, R9, R35.reuse, 0x1 ;  /* 0x00000023091e7211 */ /* 0x081fe200078208ff */
[----:B------:R-:W-:Y:S01]  /*1ca0*/  IMAD R88, R7, 0x1d, RZ ;  /* 0x0000001d07587824 */ /* 0x000fe200078e02ff */
[----:B------:R-:W-:Y:S01]  /*1cb0*/  LEA R8, R39, R6, 0x2 ;  /* 0x0000000627087211 */ /* 0x000fe200078e10ff */
[----:B------:R-:W-:Y:S01]  /*1cc0*/  IMAD R74, R7, 0x70, RZ ;  /* 0x00000070074a7824 */ /* 0x000fe200078e02ff */
[----:B-1----:R-:W-:Y:S01]  /*1cd0*/  LEA R28, P2, R13, R35, 0x1 ;  /* 0x000000230d1c7211 */ /* 0x002fe200078408ff */
[----:B------:R-:W-:Y:S01]  /*1ce0*/  IMAD R84, R7, 0x76, RZ ;  /* 0x0000007607547824 */ /* 0x000fe200078e02ff */
[----:B------:R-:W-:Y:S01]  /*1cf0*/  LEA.HI.X.SX32 R31, R9, R37, 0x1, P1 ;  /* 0x00000025091f7211 */ /* 0x000fe200008f0eff */
[----:B------:R-:W-:Y:S01]  /*1d00*/  IMAD R9, R39, 0x4, R8 ;  /* 0x0000000427097824 */ /* 0x000fe200078e0208 */
[C---:B---3--:R-:W-:Y:S01]  /*1d10*/  LEA R26, P3, R16.reuse, R35, 0x1 ;  /* 0x00000023101a7211 */ /* 0x048fe200078608ff */
        /* <DEDUP_REMOVED lines=12> */
[C---:B------:R-:W-:Y:S02]  /*1de0*/  IMAD R97, R7.reuse, 0x7e, RZ ;  /* 0x0000007e07617824 */ /* 0x040fe400078e02ff */
[C---:B------:R-:W-:Y:S01]  /*1df0*/  IMAD R85, R7.reuse, 0x78, RZ ;  /* 0x0000007807557824 */ /* 0x040fe200078e02ff */
[C---:B-1----:R-:W-:Y:S01]  /*1e00*/  LEA R28, P2, R18.reuse, R35, 0x1 ;  /* 0x00000023121c7211 */ /* 0x042fe200078408ff */
[----:B------:R-:W-:Y:S01]  /*1e10*/  IMAD R89, R7, 0x7c, RZ ;  /* 0x0000007c07597824 */ /* 0x000fe200078e02ff */
[----:B------:R-:W-:Y:S01]  /*1e20*/  LEA.HI.X.SX32 R31, R17, R37, 0x1, P1 ;  /* 0x00000025111f7211 */ /* 0x000fe200008f0eff */
[----:B------:R-:W-:Y:S01]  /*1e30*/  IMAD R17, R39, 0x4, R16 ;  /* 0x0000000427117824 */ /* 0x000fe200078e0210 */
[----:B---3--:R-:W-:Y:S01]  /*1e40*/  LEA R26, P3, R19, R35, 0x1 ;  /* 0x00000023131a7211 */ /* 0x008fe200078608ff */
[----:B------:R-:W-:Y:S01]  /*1e50*/  IMAD R99, R7, 0x3d, RZ ;  /* 0x0000003d07637824 */ /* 0x000fe200078e02ff */
[-C--:B------:R-:W-:Y:S01]  /*1e60*/  LEA.HI.X.SX32 R29, R18, R37.reuse, 0x1, P2 ;  /* 0x00000025121d7211 */ /* 0x080fe200010f0eff */
[----:B------:R0:W-:Y:S01]  /*1e70*/  STL.64 [R1+0x138], R30 ;  /* 0x0001381e01007387 */ /* 0x0001e20000100a00 */
[----:B------:R-:W-:Y:S01]  /*1e80*/  LEA.HI.X.SX32 R27, R19, R37, 0x1, P3 ;  /* 0x00000025131b7211 */ /* 0x000fe200018f0eff */
[----:B------:R-:W-:-:S02]  /*1e90*/  IMAD R18, R39, 0x4, R17 ;  /* 0x0000000427127824 */ /* 0x000fc400078e0211 */
[----:B------:R1:W-:Y:S01]  /*1ea0*/  STL.64 [R1+0x130], R28 ;  /* 0x0001301c01007387 */ /* 0x0003e20000100a00 */
[C---:B------:R-:W-:Y:S02]  /*1eb0*/  IMAD R98, R7.reuse, 0x3f, RZ ;  /* 0x0000003f07627824 */ /* 0x040fe400078e02ff */
[----:B------:R-:W-:Y:S01]  /*1ec0*/  IMAD R108, R7, 0x1f, RZ ;  /* 0x0000001f076c7824 */ /* 0x000fe200078e02ff */
[----:B------:R3:W-:Y:S01]  /*1ed0*/  STL.64 [R1+0x128], R26 ;  /* 0x0001281a01007387 */ /* 0x0007e20000100a00 */
[C---:B------:R-:W-:Y:S02]  /*1ee0*/  IMAD.IADD R245, R243.reuse, 0x1, R237 ;  /* 0x00000001f3f57824 */ /* 0x040fe400078e02ed */
[C---:B------:R-:W-:Y:S01]  /*1ef0*/  IMAD.IADD R244, R243.reuse, 0x1, R235 ;  /* 0x00000001f3f47824 */ /* 0x040fe200078e02eb */
[-C--:B0-----:R-:W-:Y:S01]  /*1f00*/  LEA R30, P1, R20, R35.reuse, 0x1 ;  /* 0x00000023141e7211 */ /* 0x081fe200078208ff */
[----:B------:R-:W-:Y:S02]  /*1f10*/  IMAD.MOV.U32 R12, RZ, RZ, -0x800000 ;  /* 0xff800000ff0c7424 */ /* 0x000fe400078e00ff */
[----:B------:R-:W-:Y:S01]  /*1f20*/  IMAD.IADD R243, R243, 0x1, R233 ;  /* 0x00000001f3f37824 */ /* 0x000fe200078e02e9 */
[----:B-1----:R-:W-:-:S02]  /*1f30*/  LEA R28, P2, R21, R35, 0x1 ;  /* 0x00000023151c7211 */ /* 0x002fc400078408ff */
[----:B------:R-:W-:Y:S02]  /*1f40*/  LEA.HI.X.SX32 R31, R20, R37, 0x1, P1 ;  /* 0x00000025141f7211 */ /* 0x000fe400008f0eff */
[C---:B---3--:R-:W-:Y:S02]  /*1f50*/  LEA R26, P3, R22.reuse, R35, 0x1 ;  /* 0x00000023161a7211 */ /* 0x048fe400078608ff */
[-C--:B------:R-:W-:Y:S01]  /*1f60*/  LEA.HI.X.SX32 R29, R21, R37.reuse, 0x1, P2 ;  /* 0x00000025151d7211 */ /* 0x080fe200010f0eff */
[----:B------:R0:W-:Y:S01]  /*1f70*/  STL.64 [R1+0x120], R30 ;  /* 0x0001201e01007387 */ /* 0x0001e20000100a00 */
[----:B------:R-:W-:Y:S02]  /*1f80*/  LEA.HI.X.SX32 R27, R22, R37, 0x1, P3 ;  /* 0x00000025161b7211 */ /* 0x000fe400018f0eff */
[C---:B------:R-:W-:Y:S01]  /*1f90*/  LEA R20, P3, R24.reuse, R35, 0x1 ;  /* 0x0000002318147211 */ /* 0x040fe200078608ff */
[----:B------:R1:W-:Y:S03]  /*1fa0*/  STL.64 [R1+0x118], R28 ;  /* 0x0001181c01007387 */ /* 0x0003e60000100a00 */
[----:B------:R-:W-:Y:S01]  /*1fb0*/  LEA.HI.X.SX32 R21, R24, R37, 0x1, P3 ;  /* 0x0000002518157211 */ /* 0x000fe200018f0eff */
[----:B------:R3:W-:Y:S01]  /*1fc0*/  STL.64 [R1+0x110], R26 ;  /* 0x0001101a01007387 */ /* 0x0007e20000100a00 */
[----:B0-----:R-:W-:-:S02]  /*1fd0*/  IMAD R30, R7, 0x24, RZ ;  /* 0x00000024071e7824 */ /* 0x001fc400078e02ff */
[----:B------:R-:W-:Y:S01]  /*1fe0*/  IMAD R31, R7, 0x28, RZ ;  /* 0x00000028071f7824 */ /* 0x000fe200078e02ff */
[CC--:B-1----:R-:W-:Y:S02]  /*1ff0*/  LEA R28, P1, R23.reuse, R35.reuse, 0x1 ;  /* 0x00000023171c7211 */ /* 0x0c2fe400078208ff */
[C---:B---3--:R-:W-:Y:S02]  /*2000*/  LEA R26, P2, R2.reuse, R35, 0x1 ;  /* 0x00000023021a7211 */ /* 0x048fe400078408ff */
[-C--:B------:R-:W-:Y:S02]  /*2010*/  LEA.HI.X.SX32 R29, R23, R37.reuse, 0x1, P1 ;  /* 0x00000025171d7211 */ /* 0x080fe400008f0eff */
[----:B------:R-:W-:Y:S02]  /*2020*/  LEA.HI.X.SX32 R27, R2, R37, 0x1, P2 ;  /* 0x00000025021b7211 */ /* 0x000fe400010f0eff */
[----:B------:R-:W-:Y:S01]  /*2030*/  LEA R22, P2, R5, R35, 0x1 ;  /* 0x0000002305167211 */ /* 0x000fe200078408ff */
[----:B------:R0:W-:Y:S01]  /*2040*/  STL.64 [R1+0x108], R28 ;  /* 0x0001081c01007387 */ /* 0x0001e20000100a00 */
[----:B------:R-:W-:-:S02]  /*2050*/  LEA R2, R39, R18, 0x2 ;  /* 0x0000001227027211 */ /* 0x000fc400078e10ff */
[----:B------:R-:W-:Y:S01]  /*2060*/  LEA.HI.X.SX32 R23, R5, R37, 0x1, P2 ;  /* 0x0000002505177211 */ /* 0x000fe200010f0eff */
[----:B------:R1:W-:Y:S02]  /*2070*/  STL.64 [R1+0x100], R26 ;  /* 0x0001001a01007387 */ /* 0x0003e40000100a00 */
[----:B------:R-:W-:Y:S02]  /*2080*/  IMAD R19, R39, 0x4, R2 ;  /* 0x0000000427137824 */ /* 0x000fe400078e0202 */
[----:B------:R3:W-:Y:S01]  /*2090*/  STL.64 [R1+0xf8], R20 ;  /* 0x0000f81401007387 */ /* 0x0007e20000100a00 */
[C---:B0-----:R-:W-:Y:S02]  /*20a0*/  IMAD.SHL.U32 R29, R7.reuse, 0x20, RZ ;  /* 0x00000020071d7824 */ /* 0x041fe400078e00ff */
[----:B------:R-:W-:Y:S01]  /*20b0*/  IMAD R28, R7, 0x3c, RZ ;  /* 0x0000003c071c7824 */ /* 0x000fe200078e02ff */
[----:B-1----:R-:W-:Y:S02]  /*20c0*/  LEA R26, P1, R3, R35, 0x1 ;  /* 0x00000023031a7211 */ /* 0x002fe400078208ff */
[----:B------:R-:W-:-:S02]  /*20d0*/  LEA.HI.X.SX32 R29, R29, R15, 0x1, P5 ;  /* 0x0000000f1d1d7211 */ /* 0x000fc400028f0eff */
[C---:B---3--:R-:W-:Y:S02]  /*20e0*/  LEA R20, P3, R4.reuse, R35, 0x1 ;  /* 0x0000002304147211 */ /* 0x048fe400078608ff */
[-C--:B------:R-:W-:Y:S01]  /*20f0*/  LEA.HI.X.SX32 R27, R3, R37.reuse, 0x1, P1 ;  /* 0x00000025031b7211 */ /* 0x080fe200008f0eff */
[C---:B------:R-:W-:Y:S01]  /*2100*/  IMAD R3, R39.reuse, 0x4, R19 ;  /* 0x0000000427037824 */ /* 0x040fe200078e0213 */
[----:B------:R-:W-:Y:S02]  /*2110*/  LEA.HI.X.SX32 R21, R4, R37, 0x1, P3 ;  /* 0x0000002504157211 */ /* 0x000fe400018f0eff */
[----:B------:R-:W-:Y:S01]  /*2120*/  LEA R24, P1, R6, R35, 0x1 ;  /* 0x0000002306187211 */ /* 0x000fe200078208ff */
[----:B------:R0:W-:Y:S01]  /*2130*/  STL.64 [R1+0xf0], R26 ;  /* 0x0000f01a01007387 */ /* 0x0001e20000100a00 */
[C---:B------:R-:W-:Y:S01]  /*2140*/  IMAD R4, R39.reuse, 0x4, R3 ;  /* 0x0000000427047824 */ /* 0x040fe200078e0203 */
[----:B------:R-:W-:Y:S02]  /*2150*/  IADD3 R162, P5, PT, R162, R14, RZ ;  /* 0x0000000ea2a27210 */ /* 0x000fe40007fbe0ff */
[----:B------:R1:W-:Y:S01]  /*2160*/  STL.64 [R1+0xe8], R22 ;  /* 0x0000e81601007387 */ /* 0x0003e20000100a00 */
[----:B------:R-:W-:Y:S01]  /*2170*/  LEA.HI.X.SX32 R25, R6, R37, 0x1, P1 ;  /* 0x0000002506197211 */ /* 0x000fe200008f0eff */
[C---:B------:R-:W-:Y:S01]  /*2180*/  IMAD R5, R39.reuse, 0x4, R4 ;  /* 0x0000000427057824 */ /* 0x040fe200078e0204 */
[----:B------:R-:W-:Y:S01]  /*2190*/  LEA.HI.X.SX32 R163, R30, R15, 0x1, P5 ;  /* 0x0000000f1ea37211 */ /* 0x000fe200028f0eff */
[----:B------:R3:W-:Y:S02]  /*21a0*/  STL.64 [R1+0xe0], R20 ;  /* 0x0000e01401007387 */ /* 0x0007e40000100a00 */
[----:B------:R-:W-:-:S02]  /*21b0*/  IMAD R6, R39, 0x4, R5 ;  /* 0x0000000427067824 */ /* 0x000fc400078e0205 */
[----:B------:R4:W-:Y:S01]  /*21c0*/  STL.64 [R1+0xd8], R24 ;  /* 0x0000d81801007387 */ /* 0x0009e20000100a00 */
[C---:B0-----:R-:W-:Y:S01]  /*21d0*/  SHF.L.U32 R27, R7.reuse, 0x4, RZ ;  /* 0x00000004071b7819 */ /* 0x041fe200000006ff */
[----:B------:R-:W-:Y:S01]  /*21e0*/  IMAD R26, R7, 0x6, RZ ;  /* 0x00000006071a7824 */ /* 0x000fe200078e02ff */
[CC--:B-1----:R-:W-:Y:S02]  /*21f0*/  LEA R22, P2, R8.reuse, R35.reuse, 0x1 ;  /* 0x0000002308167211 */ /* 0x0c2fe400078408ff */
[C---:B---3--:R-:W-:Y:S02]  /*2200*/  LEA R20, P3, R9.reuse, R35, 0x1 ;  /* 0x0000002309147211 */ /* 0x048fe400078608ff */
[-C--:B------:R-:W-:Y:S02]  /*2210*/  LEA.HI.X.SX32 R23, R8, R37.reuse, 0x1, P2 ;  /* 0x0000002508177211 */ /* 0x080fe400010f0eff */
[----:B------:R-:W-:Y:S02]  /*2220*/  LEA.HI.X.SX32 R21, R9, R37, 0x1, P3 ;  /* 0x0000002509157211 */ /* 0x000fe400018f0eff */
[----:B----4-:R-:W-:Y:S01]  /*2230*/  LEA R24, P1, R13, R35, 0x1 ;  /* 0x000000230d187211 */ /* 0x010fe200078208ff */
[----:B------:R0:W-:Y:S01]  /*2240*/  STL.64 [R1+0xd0], R22 ;  /* 0x0000d01601007387 */ /* 0x0001e20000100a00 */
[----:B------:R-:W-:-:S02]  /*2250*/  LEA R8, R39, R6, 0x2 ;  /* 0x0000000627087211 */ /* 0x000fc400078e10ff */
[----:B------:R-:W-:Y:S01]  /*2260*/  LEA.HI.X.SX32 R25, R13, R37, 0x1, P1 ;  /* 0x000000250d197211 */ /* 0x000fe200008f0eff */
[----:B------:R1:W-:Y:S02]  /*2270*/  STL.64 [R1+0xc8], R20 ;  /* 0x0000c81401007387 */ /* 0x0003e40000100a00 */
[----:B------:R-:W-:Y:S02]  /*2280*/  IMAD R9, R39, 0x4, R8 ;  /* 0x0000000427097824 */ /* 0x000fe400078e0208 */
[----:B------:R3:W-:Y:S01]  /*2290*/  STL.64 [R1+0xc0], R24 ;  /* 0x0000c01801007387 */ /* 0x0007e20000100a00 */
[CC--:B0-----:R-:W-:Y:S02]  /*22a0*/  LEA R22, P2, R16.reuse, R35.reuse, 0x1 ;  /* 0x0000002310167211 */ /* 0x0c1fe400078408ff */
[----:B-1----:R-:W-:Y:S02]  /*22b0*/  LEA R20, P3, R17, R35, 0x1 ;  /* 0x0000002311147211 */ /* 0x002fe400078608ff */
[----:B------:R-:W-:-:S02]  /*22c0*/  LEA.HI.X.SX32 R23, R16, R37, 0x1, P2 ;  /* 0x0000002510177211 */ /* 0x000fc400010f0eff */
[----:B------:R-:W-:Y:S02]  /*22d0*/  LEA.HI.X.SX32 R21, R17, R37, 0x1, P3 ;  /* 0x0000002511157211 */ /* 0x000fe400018f0eff */
[C---:B---3--:R-:W-:Y:S01]  /*22e0*/  LEA R24, P1, R18.reuse, R35, 0x1 ;  /* 0x0000002312187211 */ /* 0x048fe200078208ff */
[----:B------:R0:W-:Y:S03]  /*22f0*/  STL.64 [R1+0xb8], R22 ;  /* 0x0000b81601007387 */ /* 0x0001e60000100a00 */
[----:B------:R-:W-:Y:S01]  /*2300*/  LEA.HI.X.SX32 R25, R18, R37, 0x1, P1 ;  /* 0x0000002512197211 */ /* 0x000fe200008f0eff */
[----:B------:R1:W-:Y:S04]  /*2310*/  STL.64 [R1+0xb0], R20 ;  /* 0x0000b01401007387 */ /* 0x0003e80000100a00 */
[----:B------:R3:W-:Y:S01]  /*2320*/  STL.64 [R1+0xa8], R24 ;  /* 0x0000a81801007387 */ /* 0x0007e20000100a00 */
[----:B0-----:R-:W-:-:S02]  /*2330*/  LEA R22, P2, R2, R35, 0x1 ;  /* 0x0000002302167211 */ /* 0x001fc400078408ff */
[----:B-1----:R-:W-:Y:S02]  /*2340*/  LEA R20, P3, R19, R35, 0x1 ;  /* 0x0000002313147211 */ /* 0x002fe400078608ff */
[-C--:B------:R-:W-:Y:S01]  /*2350*/  LEA.HI.X.SX32 R23, R2, R37.reuse, 0x1, P2 ;  /* 0x0000002502177211 */ /* 0x080fe200010f0eff */
[----:B------:R-:W-:Y:S01]  /*2360*/  IMAD R2, R39, 0x4, R9 ;  /* 0x0000000427027824 */ /* 0x000fe200078e0209 */
[----:B------:R-:W-:Y:S01]  /*2370*/  LEA.HI.X.SX32 R21, R19, R37, 0x1, P3 ;  /* 0x0000002513157211 */ /* 0x000fe200018f0eff */
[----:B---3--:R-:W-:Y:S01]  /*2380*/  IMAD.SHL.U32 R25, R7, 0x8, RZ ;  /* 0x0000000807197824 */ /* 0x008fe200078e00ff */
[----:B------:R-:W-:Y:S01]  /*2390*/  LEA R16, P3, R5, R35, 0x1 ;  /* 0x0000002305107211 */ /* 0x000fe200078608ff */
[----:B------:R0:W-:Y:S01]  /*23a0*/  STL.64 [R1+0xa0], R22 ;  /* 0x0000a01601007387 */ /* 0x0001e20000100a00 */
[----:B------:R-:W-:Y:S02]  /*23b0*/  IMAD R13, R39, 0x4, R2 ;  /* 0x00000004270d7824 */ /* 0x000fe400078e0202 */
[----:B------:R-:W-:Y:S01]  /*23c0*/  LEA.HI.X.SX32 R17, R5, R37, 0x1, P3 ;  /* 0x0000002505117211 */ /* 0x000fe200018f0eff */
[----:B------:R1:W-:Y:S01]  /*23d0*/  STL.64 [R1+0x98], R20 ;  /* 0x0000981401007387 */ /* 0x0003e20000100a00 */
[----:B------:R-:W-:Y:S01]  /*23e0*/  IMAD R24, R7, 0x3e, RZ ;  /* 0x0000003e07187824 */ /* 0x000fe200078e02ff */
[----:B0-----:R-:W-:-:S02]  /*23f0*/  LEA R22, P1, R3, R35, 0x1 ;  /* 0x0000002303167211 */ /* 0x001fc400078208ff */
[C---:B-1----:R-:W-:Y:S02]  /*2400*/  LEA R20, P2, R4.reuse, R35, 0x1 ;  /* 0x0000002304147211 */ /* 0x042fe400078408ff */
[-C--:B------:R-:W-:Y:S01]  /*2410*/  LEA.HI.X.SX32 R23, R3, R37.reuse, 0x1, P1 ;  /* 0x0000002503177211 */ /* 0x080fe200008f0eff */
[C---:B------:R-:W-:Y:S01]  /*2420*/  IMAD R3, R39.reuse, 0x4, R13 ;  /* 0x0000000427037824 */ /* 0x040fe200078e020d */
[----:B------:R-:W-:Y:S02]  /*2430*/  LEA.HI.X.SX32 R21, R4, R37, 0x1, P2 ;  /* 0x0000002504157211 */ /* 0x000fe400010f0eff */
[C---:B------:R-:W-:Y:S01]  /*2440*/  LEA R18, P2, R8.reuse, R35, 0x1 ;  /* 0x0000002308127211 */ /* 0x040fe200078408ff */
[----:B------:R0:W-:Y:S01]  /*2450*/  STL.64 [R1+0x90], R22 ;  /* 0x0000901601007387 */ /* 0x0001e20000100a00 */
[C---:B------:R-:W-:Y:S02]  /*2460*/  IMAD R4, R39.reuse, 0x4, R3 ;  /* 0x0000000427047824 */ /* 0x040fe400078e0203 */
[----:B------:R-:W-:Y:S01]  /*2470*/  LEA.HI.X.SX32 R19, R8, R37, 0x1, P2 ;  /* 0x0000002508137211 */ /* 0x000fe200010f0eff */
[----:B------:R1:W-:Y:S02]  /*2480*/  STL.64 [R1+0x88], R20 ;  /* 0x0000881401007387 */ /* 0x0003e40000100a00 */
[----:B------:R-:W-:-:S02]  /*2490*/  LEA R5, R39, R4, 0x2 ;  /* 0x0000000427057211 */ /* 0x000fc400078e10ff */
[----:B------:R3:W-:Y:S01]  /*24a0*/  STL.64 [R1+0x80], R16 ;  /* 0x0000801001007387 */ /* 0x0007e20000100a00 */
[C---:B0-----:R-:W-:Y:S02]  /*24b0*/  IMAD.SHL.U32 R23, R7.reuse, 0x4, RZ ;  /* 0x0000000407177824 */ /* 0x041fe400078e00ff */
[----:B------:R-:W-:Y:S01]  /*24c0*/  IMAD R22, R7, 0xc, RZ ;  /* 0x0000000c07167824 */ /* 0x000fe200078e02ff */
[CC--:B-1----:R-:W-:Y:S02]  /*24d0*/  LEA R20, P1, R6.reuse, R35.reuse, 0x1 ;  /* 0x0000002306147211 */ /* 0x0c2fe400078208ff */
[----:B---3--:R-:W-:Y:S02]  /*24e0*/  LEA R16, P3, R9, R35, 0x1 ;  /* 0x0000002309107211 */ /* 0x008fe400078608ff */
[-C--:B------:R-:W-:Y:S01]  /*24f0*/  LEA.HI.X.SX32 R21, R6, R37.reuse, 0x1, P1 ;  /* 0x0000002506157211 */ /* 0x080fe200008f0eff */
[----:B------:R-:W-:Y:S01]  /*2500*/  IMAD R6, R39, 0x4, R5 ;  /* 0x0000000427067824 */ /* 0x000fe200078e0205 */
[----:B------:R-:W-:-:S03]  /*2510*/  LEA.HI.X.SX32 R17, R9, R37, 0x1, P3 ;  /* 0x0000002509117211 */ /* 0x000fc600018f0eff */
[----:B------:R0:W-:Y:S04]  /*2520*/  STL.64 [R1+0x78], R20 ;  /* 0x0000781401007387 */ /* 0x0001e80000100a00 */
[----:B------:R1:W-:Y:S04]  /*2530*/  STL.64 [R1+0x70], R18 ;  /* 0x0000701201007387 */ /* 0x0003e80000100a00 */
[----:B------:R3:W-:Y:S01]  /*2540*/  STL.64 [R1+0x68], R16 ;  /* 0x0000681001007387 */ /* 0x0007e20000100a00 */
[-C--:B0-----:R-:W-:Y:S02]  /*2550*/  LEA R20, P1, R2, R35.reuse, 0x1 ;  /* 0x0000002302147211 */ /* 0x081fe400078208ff */
[----:B-1----:R-:W-:-:S02]  /*2560*/  LEA R18, P2, R13, R35, 0x1 ;  /* 0x000000230d127211 */ /* 0x002fc400078408ff */
[----:B------:R-:W-:Y:S01]  /*2570*/  LEA.HI.X.SX32 R21, R2, R37, 0x1, P1 ;  /* 0x0000002502157211 */ /* 0x000fe200008f0eff */
[----:B------:R-:W-:Y:S01]  /*2580*/  IMAD R2, R39, 0x4, R6 ;  /* 0x0000000427027824 */ /* 0x000fe200078e0206 */
[----:B---3--:R-:W-:Y:S01]  /*2590*/  LEA R16, P3, R3, R35, 0x1 ;  /* 0x0000002303107211 */ /* 0x008fe200078608ff */
[----:B------:R-:W-:Y:S01]  /*25a0*/  IMAD R39, R7, 0x2c, RZ ;  /* 0x0000002c07277824 */ /* 0x000fe200078e02ff */
[-C--:B------:R-:W-:Y:S01]  /*25b0*/  LEA.HI.X.SX32 R19, R13, R37.reuse, 0x1, P2 ;  /* 0x000000250d137211 */ /* 0x080fe200010f0eff */
[----:B------:R0:W-:Y:S01]  /*25c0*/  STL.64 [R1+0x60], R20 ;  /* 0x0000601401007387 */ /* 0x0001e20000100a00 */
[----:B------:R-:W-:Y:S01]  /*25d0*/  LEA.HI.X.SX32 R17, R3, R37, 0x1, P3 ;  /* 0x0000002503117211 */ /* 0x000fe200018f0eff */
[----:B------:R-:W-:Y:S01]  /*25e0*/  IMAD R3, R7, 0x32, RZ ;  /* 0x0000003207037824 */ /* 0x000fe200078e02ff */
[----:B------:R-:W-:Y:S01]  /*25f0*/  LEA R8, P4, R2, R35, 0x1 ;  /* 0x0000002302087211 */ /* 0x000fe200078808ff */
[----:B------:R-:W-:Y:S01]  /*2600*/  STL.64 [R1+0x58], R18 ;  /* 0x0000581201007387 */ /* 0x000fe20000100a00 */
[----:B------:R-:W-:-:S02]  /*2610*/  IMAD.MOV.U32 R13, RZ, RZ, -0x800000 ;  /* 0xff800000ff0d7424 */ /* 0x000fc400078e00ff */
[----:B------:R-:W-:Y:S01]  /*2620*/  LEA.HI.X.SX32 R9, R2, R37, 0x1, P4 ;  /* 0x0000002502097211 */ /* 0x000fe200020f0eff */
[----:B------:R1:W-:Y:S01]  /*2630*/  STL.64 [R1+0x50], R16 ;  /* 0x0000501001007387 */ /* 0x0003e20000100a00 */
[CC--:B------:R-:W-:Y:S01]  /*2640*/  LEA RZ, P4, R7.reuse, R14.reuse, 0x3 ;  /* 0x0000000e07ff7211 */ /* 0x0c0fe200078818ff */
[----:B------:R-:W-:Y:S01]  /*2650*/  IMAD R2, R7, 0x1a, RZ ;  /* 0x0000001a07027824 */ /* 0x000fe200078e02ff */
[C---:B0-----:R-:W-:Y:S02]  /*2660*/  LEA R20, P1, R4.reuse, R35, 0x1 ;  /* 0x0000002304147211 */ /* 0x041fe400078208ff */
[----:B------:R-:W-:Y:S02]  /*2670*/  LEA.HI.X.SX32 R23, R23, R15, 0x1, P4 ;  /* 0x0000000f17177211 */ /* 0x000fe400020f0eff */
[----:B------:R-:W-:Y:S01]  /*2680*/  LEA.HI.X.SX32 R21, R4, R37, 0x1, P1 ;  /* 0x0000002504157211 */ /* 0x000fe200008f0eff */
[----:B------:R-:W-:Y:S01]  /*2690*/  IMAD R4, R7, 0x34, RZ ;  /* 0x0000003407047824 */ /* 0x000fe200078e02ff */
[----:B------:R-:W-:-:S02]  /*26a0*/  IADD3 R168, P4, PT, R168, R14, RZ ;  /* 0x0000000ea8a87210 */ /* 0x000fc40007f9e0ff */
[CC--:B-1----:R-:W-:Y:S01]  /*26b0*/  LEA R16, P3, R6.reuse, R35.reuse, 0x1 ;  /* 0x0000002306107211 */ /* 0x0c2fe200078608ff */
[----:B------:R0:W-:Y:S01]  /*26c0*/  STL.64 [R1+0x48], R20 ;  /* 0x0000481401007387 */ /* 0x0001e20000100a00 */
[----:B------:R-:W-:Y:S01]  /*26d0*/  LEA R18, P2, R5, R35, 0x1 ;  /* 0x0000002305127211 */ /* 0x000fe200078408ff */
[C---:B------:R-:W-:Y:S01]  /*26e0*/  IMAD R35, R7.reuse, 0x2a, RZ ;  /* 0x0000002a07237824 */ /* 0x040fe200078e02ff */
[----:B------:R-:W-:Y:S02]  /*26f0*/  LEA.HI.X.SX32 R17, R6, R37, 0x1, P3 ;  /* 0x0000002506117211 */ /* 0x000fe400018f0eff */
[----:B------:R-:W-:Y:S02]  /*2700*/  LEA RZ, P3, R7, R14, 0x5 ;  /* 0x0000000e07ff7211 */ /* 0x000fe400078628ff */
[-C--:B------:R-:W-:Y:S02]  /*2710*/  LEA.HI.X.SX32 R169, R75, R15.reuse, 0x1, P4 ;  /* 0x0000000f4ba97211 */ /* 0x080fe400020f0eff */
[----:B------:R-:W-:-:S02]  /*2720*/  LEA.HI.X.SX32 R27, R27, R15, 0x1, P3 ;  /* 0x0000000f1b1b7211 */ /* 0x000fc400018f0eff */
[-C--:B------:R-:W-:Y:S01]  /*2730*/  IADD3 R206, P3, PT, R75, R14.reuse, RZ ;  /* 0x0000000e4bce7210 */ /* 0x080fe20007f7e0ff */
[----:B0-----:R-:W-:Y:S01]  /*2740*/  IMAD.SHL.U32 R21, R7, 0x2, RZ ;  /* 0x0000000207157824 */ /* 0x001fe200078e00ff */
[----:B------:R-:W-:Y:S01]  /*2750*/  LEA.HI.X.SX32 R19, R5, R37, 0x1, P2 ;  /* 0x0000002505137211 */ /* 0x000fe200010f0eff */
[----:B------:R-:W-:Y:S01]  /*2760*/  IMAD R37, R7, 0x2b, RZ ;  /* 0x0000002b07257824 */ /* 0x000fe200078e02ff */
[-C--:B------:R-:W-:Y:S01]  /*2770*/  LEA.HI.X.SX32 R207, R77, R15.reuse, 0x1, P3 ;  /* 0x0000000f4dcf7211 */ /* 0x080fe200018f0eff */
[----:B------:R-:W-:Y:S01]  /*2780*/  IMAD R5, R7, 0x36, RZ ;  /* 0x0000003607057824 */ /* 0x000fe200078e02ff */
[-C--:B------:R-:W-:Y:S01]  /*2790*/  IADD3 R92, P1, PT, R21, R14.reuse, RZ ;  /* 0x0000000e155c7210 */ /* 0x080fe20007f3e0ff */
[----:B------:R0:W-:Y:S01]  /*27a0*/  STL.64 [R1+0x40], R18 ;  /* 0x0000401201007387 */ /* 0x0001e20000100a00 */
[-C--:B------:R-:W-:Y:S01]  /*27b0*/  IADD3 R110, P3, PT, R71, R14.reuse, RZ ;  /* 0x0000000e476e7210 */ /* 0x080fe20007f7e0ff */
[C---:B------:R-:W-:Y:S01]  /*27c0*/  IMAD R20, R7.reuse, 0x1e, RZ ;  /* 0x0000001e07147824 */ /* 0x040fe200078e02ff */
[-C--:B------:R-:W-:Y:S01]  /*27d0*/  IADD3 R202, P4, PT, R30, R14.reuse, RZ ;  /* 0x0000000e1eca7210 */ /* 0x080fe20007f9e0ff */
[----:B------:R1:W-:Y:S01]  /*27e0*/  STL.64 [R1+0x38], R16 ;  /* 0x0000381001007387 */ /* 0x0003e20000100a00 */
[CC--:B------:R-:W-:Y:S01]  /*27f0*/  LEA.HI.X.SX32 R93, R7.reuse, R15.reuse, 0x1, P1 ;  /* 0x0000000f075d7211 */ /* 0x0c0fe200008f0eff */
[----:B------:R-:W-:Y:S01]  /*2800*/  IMAD.MOV.U32 R75, RZ, RZ, 0x3f800000 ;  /* 0x3f800000ff4b7424 */ /* 0x000fe200078e00ff */
[----:B------:R-:W-:Y:S01]  /*2810*/  LEA RZ, P2, R7, R14, 0x4 ;  /* 0x0000000e07ff7211 */ /* 0x000fe200078420ff */
[----:B------:R3:W-:Y:S01]  /*2820*/  STL.64 [R1+0x30], R8 ;  /* 0x0000300801007387 */ /* 0x0007e20000100a00 */
[----:B------:R-:W-:-:S02]  /*2830*/  LEA.HI.X.SX32 R111, R72, R15, 0x1, P3 ;  /* 0x0000000f486f7211 */ /* 0x000fc400018f0eff */
[-C--:B------:R-:W-:Y:S01]  /*2840*/  LEA.HI.X.SX32 R203, R71, R15.reuse, 0x1, P4 ;  /* 0x0000000f47cb7211 */ /* 0x080fe200020f0eff */
[----:B------:R4:W-:Y:S01]  /*2850*/  STL.64 [R1+0x28], R92 ;  /* 0x0000285c01007387 */ /* 0x0009e20000100a00 */
[-C--:B------:R-:W-:Y:S01]  /*2860*/  IADD3 R196, P4, PT, R66, R14.reuse, RZ ;  /* 0x0000000e42c47210 */ /* 0x080fe20007f9e0ff */
[----:B0-----:R-:W-:Y:S01]  /*2870*/  IMAD R19, R7, 0x18, RZ ;  /* 0x0000001807137824 */ /* 0x001fe200078e02ff */
[-C--:B------:R-:W-:Y:S01]  /*2880*/  LEA.HI.X.SX32 R25, R25, R15.reuse, 0x1, P2 ;  /* 0x0000000f19197211 */ /* 0x080fe200010f0eff */
[----:B------:R0:W-:Y:S01]  /*2890*/  STL.64 [R1], R110 ;  /* 0x0000006e01007387 */ /* 0x0001e20000100a00 */
[-C--:B------:R-:W-:Y:S01]  /*28a0*/  IADD3 R156, P3, PT, R156, R14.reuse, RZ ;  /* 0x0000000e9c9c7210 */ /* 0x080fe20007f7e0ff */
[C---:B-1----:R-:W-:Y:S01]  /*28b0*/  IMAD R17, R7.reuse, 0x30, RZ ;  /* 0x0000003007117824 */ /* 0x042fe200078e02ff */
[-C--:B------:R-:W-:Y:S01]  /*28c0*/  IADD3 R164, P2, PT, R164, R14.reuse, RZ ;  /* 0x0000000ea4a47210 */ /* 0x080fe20007f5e0ff */
[C---:B---3--:R-:W-:Y:S01]  /*28d0*/  IMAD R8, R7.reuse, 0xe, RZ ;  /* 0x0000000e07087824 */ /* 0x048fe200078e02ff */
[-C--:B------:R-:W-:Y:S01]  /*28e0*/  LEA.HI.X.SX32 R197, R68, R15.reuse, 0x1, P4 ;  /* 0x0000000f44c57211 */ /* 0x080fe200020f0eff */
[C---:B------:R-:W-:Y:S01]  /*28f0*/  IMAD R16, R7.reuse, 0x38, RZ ;  /* 0x0000003807107824 */ /* 0x040fe200078e02ff */
[-C--:B------:R-:W-:Y:S01]  /*2900*/  LEA.HI.X.SX32 R157, R64, R15.reuse, 0x1, P3 ;  /* 0x0000000f409d7211 */ /* 0x080fe200018f0eff */
[----:B------:R-:W-:Y:S01]  /*2910*/  IMAD R9, R7, 0x1c, RZ ;  /* 0x0000001c07097824 */ /* 0x000fe200078e02ff */
[----:B------:R-:W-:Y:S01]  /*2920*/  LEA.HI.X.SX32 R165, R73, R15, 0x1, P2 ;  /* 0x0000000f49a57211 */ /* 0x000fe200010f0eff */
[----:B------:R-:W-:Y:S01]  /*2930*/  IMAD R18, R7, 0x3a, RZ ;  /* 0x0000003a07127824 */ /* 0x000fe200078e02ff */
[----:B------:R-:W-:-:S02]  /*2940*/  IADD3 R194, P3, PT, R31, R14, RZ ;  /* 0x0000000e1fc27210 */ /* 0x000fc40007f7e0ff */
[----:B----4-:R-:W-:Y:S02]  /*2950*/  CS2R R92, SRZ ;  /* 0x00000000005c7805 */ /* 0x010fe4000001ff00 */
[-C--:B0-----:R-:W-:Y:S02]  /*2960*/  IADD3 R110, P4, PT, R36, R14.reuse, RZ ;  /* 0x0000000e246e7210 */ /* 0x081fe40007f9e0ff */
[-C--:B------:R-:W-:Y:S02]  /*2970*/  IADD3 R158, P2, PT, R158, R14.reuse, RZ ;  /* 0x0000000e9e9e7210 */ /* 0x080fe40007f5e0ff */
[-C--:B------:R-:W-:Y:S02]  /*2980*/  LEA.HI.X.SX32 R111, R34, R15.reuse, 0x1, P4 ;  /* 0x0000000f226f7211 */ /* 0x080fe400020f0eff */
[----:B------:R-:W-:Y:S02]  /*2990*/  IADD3 R34, P4, PT, R62, R14, RZ ;  /* 0x0000000e3e227210 */ /* 0x000fe40007f9e0ff */
[-C--:B------:R-:W-:Y:S01]  /*29a0*/  LEA.HI.X.SX32 R195, R60, R15.reuse, 0x1, P3 ;  /* 0x0000000f3cc37211 */ /* 0x080fe200018f0eff */
[----:B------:R-:W-:Y:S01]  /*29b0*/  STL.64 [R1+0x18], R110 ;  /* 0x0000186e01007387 */ /* 0x000fe20000100a00 */
[----:B------:R-:W-:-:S02]  /*29c0*/  LEA.HI.X.SX32 R159, R66, R15, 0x1, P2 ;  /* 0x0000000f429f7211 */ /* 0x000fc400010f0eff */
[CC--:B------:R-:W-:Y:S02]  /*29d0*/  IADD3 R192, P3, PT, R35.reuse, R14.reuse, RZ ;  /* 0x0000000e23c07210 */ /* 0x0c0fe40007f7e0ff */
[-C--:B------:R-:W-:Y:S02]  /*29e0*/  IADD3 R230, P2, PT, R60, R14.reuse, RZ ;  /* 0x0000000e3ce67210 */ /* 0x080fe40007f5e0ff */
[-C--:B------:R-:W-:Y:S02]  /*29f0*/  LEA.HI.X.SX32 R35, R35, R15.reuse, 0x1, P4 ;  /* 0x0000000f23237211 */ /* 0x080fe400020f0eff */
[-C--:B------:R-:W-:Y:S02]  /*2a00*/  IADD3 R190, P4, PT, R39, R14.reuse, RZ ;  /* 0x0000000e27be7210 */ /* 0x080fe40007f9e0ff */
[----:B------:R-:W-:Y:S02]  /*2a10*/  LEA.HI.X.SX32 R231, R36, R15, 0x1, P2 ;  /* 0x0000000f24e77211 */ /* 0x000fe400010f0eff */
[----:B------:R-:W-:-:S02]  /*2a20*/  IADD3 R36, P2, PT, R61, R14, RZ ;  /* 0x0000000e3d247210 */ /* 0x000fc40007f5e0ff */
[-C--:B------:R-:W-:Y:S02]  /*2a30*/  LEA.HI.X.SX32 R191, R51, R15.reuse, 0x1, P4 ;  /* 0x0000000f33bf7211 */ /* 0x080fe400020f0eff */
[-C--:B------:R-:W-:Y:S02]  /*2a40*/  IADD3 R188, P4, PT, R43, R14.reuse, RZ ;  /* 0x0000000e2bbc7210 */ /* 0x080fe40007f9e0ff */
[-C--:B------:R-:W-:Y:S02]  /*2a50*/  LEA.HI.X.SX32 R21, R21, R15.reuse, 0x1, P6 ;  /* 0x0000000f15157211 */ /* 0x080fe400030f0eff */
[-C--:B------:R-:W-:Y:S02]  /*2a60*/  IADD3 R170, P6, PT, R170, R14.reuse, RZ ;  /* 0x0000000eaaaa7210 */ /* 0x080fe40007fde0ff */
[----:B------:R-:W-:Y:S02]  /*2a70*/  LEA.HI.X.SX32 R37, R37, R15, 0x1, P2 ;  /* 0x0000000f25257211 */ /* 0x000fe400010f0eff */
[----:B------:R-:W-:-:S02]  /*2a80*/  IADD3 R30, P5, PT, R70, R14, RZ ;  /* 0x0000000e461e7210 */ /* 0x000fc40007fbe0ff */
[-C--:B------:R-:W-:Y:S02]  /*2a90*/  IADD3 R42, P2, PT, R42, R14.reuse, RZ ;  /* 0x0000000e2a2a7210 */ /* 0x080fe40007f5e0ff */
[-C--:B------:R-:W-:Y:S02]  /*2aa0*/  LEA.HI.X.SX32 R189, R49, R15.reuse, 0x1, P4 ;  /* 0x0000000f31bd7211 */ /* 0x080fe400020f0eff */
[-C--:B------:R-:W-:Y:S02]  /*2ab0*/  IADD3 R70, P4, PT, R26, R14.reuse, RZ ;  /* 0x0000000e1a467210 */ /* 0x080fe40007f9e0ff */
[-C--:B------:R-:W-:Y:S02]  /*2ac0*/  LEA.HI.X.SX32 R171, R78, R15.reuse, 0x1, P6 ;  /* 0x0000000f4eab7211 */ /* 0x080fe400030f0eff */
[----:B------:R-:W-:Y:S02]  /*2ad0*/  IADD3 R160, P6, PT, R160, R14, RZ ;  /* 0x0000000ea0a07210 */ /* 0x000fe40007fde0ff */
[----:B------:R-:W-:-:S02]  /*2ae0*/  LEA.HI.X.SX32 R43, R43, R15, 0x1, P2 ;  /* 0x0000000f2b2b7211 */ /* 0x000fc400010f0eff */
[-C--:B------:R-:W-:Y:S02]  /*2af0*/  LEA.HI.X.SX32 R193, R58, R15.reuse, 0x1, P3 ;  /* 0x0000000f3ac17211 */ /* 0x080fe400018f0eff */
[-C--:B------:R-:W-:Y:S02]  /*2b00*/  IADD3 R68, P2, PT, R22, R14.reuse, RZ ;  /* 0x0000000e16447210 */ /* 0x080fe40007f5e0ff */
[-C--:B------:R-:W-:Y:S02]  /*2b10*/  LEA.HI.X.SX32 R71, R47, R15.reuse, 0x1, P4 ;  /* 0x0000000f2f477211 */ /* 0x080fe400020f0eff */
[-C--:B------:R-:W-:Y:S02]  /*2b20*/  IADD3 R226, P3, PT, R51, R14.reuse, RZ ;  /* 0x0000000e33e27210 */ /* 0x080fe40007f7e0ff */
[----:B------:R-:W-:Y:S01]  /*2b30*/  IADD3 R186, P4, PT, R17, R14, RZ ;  /* 0x0000000e11ba7210 */ /* 0x000fe20007f9e0ff */
[----:B------:R-:W-:Y:S01]  /*2b40*/  STL.64 [R1+0x20], R70 ;  /* 0x0000204601007387 */ /* 0x000fe20000100a00 */
[----:B------:R-:W-:-:S02]  /*2b50*/  LEA.HI.X.SX32 R161, R32, R15, 0x1, P6 ;  /* 0x0000000f20a17211 */ /* 0x000fc400030f0eff */
[-C--:B------:R-:W-:Y:S02]  /*2b60*/  IADD3 R32, P6, PT, R69, R14.reuse, RZ ;  /* 0x0000000e45207210 */ /* 0x080fe40007fde0ff */
[-C--:B------:R-:W-:Y:S02]  /*2b70*/  LEA.HI.X.SX32 R69, R26, R15.reuse, 0x1, P2 ;  /* 0x0000000f1a457211 */ /* 0x080fe400010f0eff */
[-C--:B------:R-:W-:Y:S02]  /*2b80*/  LEA.HI.X.SX32 R227, R44, R15.reuse, 0x1, P3 ;  /* 0x0000000f2ce37211 */ /* 0x080fe400018f0eff */
[-C--:B------:R-:W-:Y:S01]  /*2b90*/  IADD3 R50, P2, PT, R50, R14.reuse, RZ ;  /* 0x0000000e32327210 */ /* 0x080fe20007f5e0ff */
[----:B------:R0:W-:Y:S01]  /*2ba0*/  STL.64 [R1+0x10], R68 ;  /* 0x0000104401007387 */ /* 0x0001e20000100a00 */
[----:B------:R-:W-:Y:S02]  /*2bb0*/  LEA.HI.X.SX32 R187, R19, R15, 0x1, P4 ;  /* 0x0000000f13bb7211 */ /* 0x000fe400020f0eff */
[----:B------:R-:W-:-:S02]  /*2bc0*/  IADD3 R44, P3, PT, R53, R14, RZ ;  /* 0x0000000e352c7210 */ /* 0x000fc40007f7e0ff */
[CC--:B------:R-:W-:Y:S02]  /*2bd0*/  IADD3 R184, P4, PT, R3.reuse, R14.reuse, RZ ;  /* 0x0000000e03b87210 */ /* 0x0c0fe40007f9e0ff */
[-C--:B------:R-:W-:Y:S02]  /*2be0*/  LEA.HI.X.SX32 R51, R3, R15.reuse, 0x1, P2 ;  /* 0x0000000f03337211 */ /* 0x080fe400010f0eff */
[-C--:B------:R-:W-:Y:S02]  /*2bf0*/  LEA.HI.X.SX32 R45, R45, R15.reuse, 0x1, P3 ;  /* 0x0000000f2d2d7211 */ /* 0x080fe400018f0eff */
[----:B------:R-:W-:Y:S02]  /*2c00*/  LEA.HI.X.SX32 R185, R57, R15, 0x1, P4 ;  /* 0x0000000f39b97211 */ /* 0x000fe400020f0eff */
[-C--:B------:R-:W-:Y:S02]  /*2c10*/  IADD3 R182, P2, PT, R4, R14.reuse, RZ ;  /* 0x0000000e04b67210 */ /* 0x080fe40007f5e0ff */
[-C--:B------:R-:W-:Y:S01]  /*2c20*/  IADD3 R222, P3, PT, R19, R14.reuse, RZ ;  /* 0x0000000e13de7210 */ /* 0x080fe20007f7e0ff */
[----:B------:R-:W-:Y:S01]  /*2c30*/  IMAD.MOV.U32 R19, RZ, RZ, 0x3f800000 ;  /* 0x3f800000ff137424 */ /* 0x000fe200078e00ff */
[----:B------:R-:W-:-:S02]  /*2c40*/  IADD3 R218, P4, PT, R2, R14, RZ ;  /* 0x0000000e02da7210 */ /* 0x000fc40007f9e0ff */
[-C--:B------:R-:W-:Y:S02]  /*2c50*/  LEA.HI.X.SX32 R33, R33, R15.reuse, 0x1, P6 ;  /* 0x0000000f21217211 */ /* 0x080fe400030f0eff */
[-C--:B------:R-:W-:Y:S02]  /*2c60*/  LEA.HI.X.SX32 R183, R2, R15.reuse, 0x1, P2 ;  /* 0x0000000f02b77211 */ /* 0x080fe400010f0eff */
[-C--:B------:R-:W-:Y:S02]  /*2c70*/  LEA.HI.X.SX32 R31, R31, R15.reuse, 0x1, P5 ;  /* 0x0000000f1f1f7211 */ /* 0x080fe400028f0eff */
[----:B------:R-:W-:Y:S02]  /*2c80*/  IADD3 R40, P6, PT, R40, R14, RZ ;  /* 0x0000000e28287210 */ /* 0x000fe40007fde0ff */
[-C--:B------:R-:W-:Y:S02]  /*2c90*/  LEA.HI.X.SX32 R223, R22, R15.reuse, 0x1, P3 ;  /* 0x0000000f16df7211 */ /* 0x080fe400018f0eff */
[----:B------:R-:W-:-:S02]  /*2ca0*/  LEA.HI.X.SX32 R219, R67, R15, 0x1, P4 ;  /* 0x0000000f43db7211 */ /* 0x000fc400020f0eff */
[-C--:B------:R-:W-:Y:S02]  /*2cb0*/  IADD3 R180, P2, PT, R5, R14.reuse, RZ ;  /* 0x0000000e05b47210 */ /* 0x080fe40007f5e0ff */
[-C--:B------:R-:W-:Y:S02]  /*2cc0*/  IADD3 R38, P5, PT, R38, R14.reuse, RZ ;  /* 0x0000000e26267210 */ /* 0x080fe40007fbe0ff */
[-C--:B------:R-:W-:Y:S02]  /*2cd0*/  IADD3 R52, P3, PT, R52, R14.reuse, RZ ;  /* 0x0000000e34347210 */ /* 0x080fe40007f7e0ff */
[----:B------:R-:W-:Y:S02]  /*2ce0*/  IADD3 R60, P4, PT, R65, R14, RZ ;  /* 0x0000000e413c7210 */ /* 0x000fe40007f9e0ff */
[-C--:B------:R-:W-:Y:S02]  /*2cf0*/  LEA.HI.X.SX32 R41, R41, R15.reuse, 0x1, P6 ;  /* 0x0000000f29297211 */ /* 0x080fe400030f0eff */
[----:B------:R-:W-:-:S02]  /*2d00*/  LEA.HI.X.SX32 R181, R80, R15, 0x1, P2 ;  /* 0x0000000f50b57211 */ /* 0x000fc400010f0eff */
[-C--:B------:R-:W-:Y:S02]  /*2d10*/  LEA.HI.X.SX32 R39, R39, R15.reuse, 0x1, P5 ;  /* 0x0000000f27277211 */ /* 0x080fe400028f0eff */
[-C--:B------:R-:W-:Y:S02]  /*2d20*/  IADD3 R48, P6, PT, R48, R14.reuse, RZ ;  /* 0x0000000e30307210 */ /* 0x080fe40007fde0ff */
[-C--:B------:R-:W-:Y:S02]  /*2d30*/  LEA.HI.X.SX32 R53, R63, R15.reuse, 0x1, P3 ;  /* 0x0000000f3f357211 */ /* 0x080fe400018f0eff */
[-C--:B0-----:R-:W-:Y:S02]  /*2d40*/  IADD3 R68, P2, PT, R8, R14.reuse, RZ ;  /* 0x0000000e08447210 */ /* 0x081fe40007f5e0ff */
[----:B------:R-:W-:Y:S02]  /*2d50*/  LEA.HI.X.SX32 R61, R81, R15, 0x1, P4 ;  /* 0x0000000f513d7211 */ /* 0x000fe400020f0eff */
[----:B------:R-:W-:-:S02]  /*2d60*/  IADD3 R46, P5, PT, R46, R14, RZ ;  /* 0x0000000e2e2e7210 */ /* 0x000fc40007fbe0ff */
[-C--:B------:R-:W-:Y:S02]  /*2d70*/  IADD3 R58, P3, PT, R59, R14.reuse, RZ ;  /* 0x0000000e3b3a7210 */ /* 0x080fe40007f7e0ff */
[-C--:B------:R-:W-:Y:S02]  /*2d80*/  IADD3 R178, P4, PT, R16, R14.reuse, RZ ;  /* 0x0000000e10b27210 */ /* 0x080fe40007f9e0ff */
[-C--:B------:R-:W-:Y:S02]  /*2d90*/  LEA.HI.X.SX32 R49, R55, R15.reuse, 0x1, P6 ;  /* 0x0000000f37317211 */ /* 0x080fe400030f0eff */
[-C--:B------:R-:W-:Y:S02]  /*2da0*/  LEA.HI.X.SX32 R69, R83, R15.reuse, 0x1, P2 ;  /* 0x0000000f53457211 */ /* 0x080fe400010f0eff */
[-C--:B------:R-:W-:Y:S02]  /*2db0*/  LEA.HI.X.SX32 R47, R17, R15.reuse, 0x1, P5 ;  /* 0x0000000f112f7211 */ /* 0x080fe400028f0eff */
[----:B------:R-:W-:Y:S01]  /*2dc0*/  IADD3 R56, P6, PT, R56, R14, RZ ;  /* 0x0000000e38387210 */ /* 0x000fe20007fde0ff */
[----:B------:R0:W-:Y:S01]  /*2dd0*/  STL.64 [R1+0x8], R68 ;  /* 0x0000084401007387 */ /* 0x0001e20000100a00 */
[----:B------:R-:W-:-:S02]  /*2de0*/  LEA.HI.X.SX32 R59, R5, R15, 0x1, P3 ;  /* 0x0000000f053b7211 */ /* 0x000fc400018f0eff */
[-C--:B------:R-:W-:Y:S02]  /*2df0*/  IADD3 R66, P2, PT, R82, R14.reuse, RZ ;  /* 0x0000000e52427210 */ /* 0x080fe40007f5e0ff */
[CC--:B------:R-:W-:Y:S02]  /*2e00*/  LEA.HI.X.SX32 R179, R9.reuse, R15.reuse, 0x1, P4 ;  /* 0x0000000f09b37211 */ /* 0x0c0fe400020f0eff */
[-C--:B------:R-:W-:Y:S02]  /*2e10*/  IADD3 R54, P5, PT, R54, R14.reuse, RZ ;  /* 0x0000000e36367210 */ /* 0x080fe40007fbe0ff */
[-C--:B------:R-:W-:Y:S02]  /*2e20*/  IADD3 R214, P3, PT, R9, R14.reuse, RZ ;  /* 0x0000000e09d67210 */ /* 0x080fe40007f7e0ff */
[----:B------:R-:W-:Y:S02]  /*2e30*/  IADD3 R176, P4, PT, R18, R14, RZ ;  /* 0x0000000e12b07210 */ /* 0x000fe40007f9e0ff */
[----:B------:R-:W-:-:S02]  /*2e40*/  LEA.HI.X.SX32 R57, R79, R15, 0x1, P6 ;  /* 0x0000000f4f397211 */ /* 0x000fc400030f0eff */
[-C--:B------:R-:W-:Y:S01]  /*2e50*/  LEA.HI.X.SX32 R67, R18, R15.reuse, 0x1, P2 ;  /* 0x0000000f12437211 */ /* 0x080fe200010f0eff */
[----:B------:R-:W-:Y:S01]  /*2e60*/  IMAD.MOV.U32 R18, RZ, RZ, 0x3f800000 ;  /* 0x3f800000ff127424 */ /* 0x000fe200078e00ff */
[-C--:B------:R-:W-:Y:S02]  /*2e70*/  LEA.HI.X.SX32 R55, R4, R15.reuse, 0x1, P5 ;  /* 0x0000000f04377211 */ /* 0x080fe400028f0eff */
[-C--:B------:R-:W-:Y:S02]  /*2e80*/  IADD3 R64, P6, PT, R76, R14.reuse, RZ ;  /* 0x0000000e4c407210 */ /* 0x080fe40007fde0ff */
[-C--:B------:R-:W-:Y:S02]  /*2e90*/  LEA.HI.X.SX32 R215, R8, R15.reuse, 0x1, P3 ;  /* 0x0000000f08d77211 */ /* 0x080fe400018f0eff */
[----:B------:R-:W-:Y:S02]  /*2ea0*/  LEA.HI.X.SX32 R177, R88, R15, 0x1, P4 ;  /* 0x0000000f58b17211 */ /* 0x000fe400020f0eff */
[----:B------:R-:W-:-:S02]  /*2eb0*/  IADD3 R174, P2, PT, R28, R14, RZ ;  /* 0x0000000e1cae7210 */ /* 0x000fc40007f5e0ff */
[-C--:B------:R-:W-:Y:S02]  /*2ec0*/  IADD3 R62, P5, PT, R74, R14.reuse, RZ ;  /* 0x0000000e4a3e7210 */ /* 0x080fe40007fbe0ff */
[-C--:B0-----:R-:W-:Y:S02]  /*2ed0*/  IADD3 R68, P3, PT, R84, R14.reuse, RZ ;  /* 0x0000000e54447210 */ /* 0x081fe40007f7e0ff */
[C---:B------:R-:W-:Y:S02]  /*2ee0*/  IADD3 R210, P4, PT, R20.reuse, R14, RZ ;  /* 0x0000000e14d27210 */ /* 0x040fe40007f9e0ff */
[-C--:B------:R-:W-:Y:S02]  /*2ef0*/  LEA.HI.X.SX32 R65, R87, R15.reuse, 0x1, P6 ;  /* 0x0000000f57417211 */ /* 0x080fe400030f0eff */
[-C--:B------:R-:W-:Y:S02]  /*2f00*/  LEA.HI.X.SX32 R175, R20, R15.reuse, 0x1, P2 ;  /* 0x0000000f14af7211 */ /* 0x080fe400010f0eff */
[----:B------:R-:W-:-:S02]  /*2f10*/  LEA.HI.X.SX32 R63, R16, R15, 0x1, P5 ;  /* 0x0000000f103f7211 */ /* 0x000fc400028f0eff */
[-C--:B------:R-:W-:Y:S02]  /*2f20*/  IADD3 R72, P6, PT, R86, R14.reuse, RZ ;  /* 0x0000000e56487210 */ /* 0x080fe40007fde0ff */
[-C--:B------:R-:W-:Y:S02]  /*2f30*/  LEA.HI.X.SX32 R69, R90, R15.reuse, 0x1, P3 ;  /* 0x0000000f5a457211 */ /* 0x080fe400018f0eff */
[----:B------:R-:W-:Y:S02]  /*2f40*/  LEA.HI.X.SX32 R211, R91, R15, 0x1, P4 ;  /* 0x0000000f5bd37211 */ /* 0x000fe400020f0eff */
[-C--:B------:R-:W-:Y:S02]  /*2f50*/  IADD3 R8, P2, PT, R97, R14.reuse, RZ ;  /* 0x0000000e61087210 */ /* 0x080fe40007f5e0ff */
[----:B------:R-:W-:Y:S02]  /*2f60*/  CS2R R96, SRZ ;  /* 0x0000000000607805 */ /* 0x000fe4000001ff00 */
[----:B------:R-:W-:-:S02]  /*2f70*/  IADD3 R70, P5, PT, R85, R14, RZ ;  /* 0x0000000e55467210 */ /* 0x000fc40007fbe0ff */
[-C--:B------:R-:W-:Y:S02]  /*2f80*/  IADD3 R16, P3, PT, R89, R14.reuse, RZ ;  /* 0x0000000e59107210 */ /* 0x080fe40007f7e0ff */
[----:B------:R-:W-:Y:S02]  /*2f90*/  IADD3 R172, P4, PT, R24, R14, RZ ;  /* 0x0000000e18ac7210 */ /* 0x000fe40007f9e0ff */
[----:B------:R-:W-:Y:S01]  /*2fa0*/  LOP3.LUT P1, RZ, R11, 0x7, RZ, 0xc0, !PT ;  /* 0x000000070bff7812 */ /* 0x000fe2000782c0ff */
[----:B------:R-:W-:Y:S01]  /*2fb0*/  IMAD.MOV.U32 R11, RZ, RZ, -0x800000 ;  /* 0xff800000ff0b7424 */ /* 0x000fe200078e00ff */
[----:B------:R-:W-:Y:S01]  /*2fc0*/  LEA R6, R10, UR8, 0x2 ;  /* 0x000000080a067c11 */ /* 0x000fe2000f8e10ff */
[----:B------:R-:W-:Y:S01]  /*2fd0*/  IMAD.MOV.U32 R10, RZ, RZ, -0x800000 ;  /* 0xff800000ff0a7424 */ /* 0x000fe200078e00ff */
[----:B------:R-:W-:Y:S02]  /*2fe0*/  LEA.HI.X.SX32 R73, R99, R15, 0x1, P6 ;  /* 0x0000000f63497211 */ /* 0x000fe400030f0eff */
[----:B------:R-:W-:-:S02]  /*2ff0*/  CS2R R6, SRZ ;  /* 0x0000000000067805 */ /* 0x000fc4000001ff00 */
[-C--:B------:R-:W-:Y:S02]  /*3000*/  LEA.HI.X.SX32 R9, R98, R15.reuse, 0x1, P2 ;  /* 0x0000000f62097211 */ /* 0x080fe400010f0eff */
[----:B------:R-:W-:Y:S02]  /*3010*/  CS2R R98, SRZ ;  /* 0x0000000000627805 */ /* 0x000fe4000001ff00 */
[-C--:B------:R-:W-:Y:S02]  /*3020*/  LEA.HI.X.SX32 R71, R28, R15.reuse, 0x1, P5 ;  /* 0x0000000f1c477211 */ /* 0x080fe400028f0eff */
[-C--:B------:R-:W-:Y:S02]  /*3030*/  LEA.HI.X.SX32 R173, R108, R15.reuse, 0x1, P4 ;  /* 0x0000000f6cad7211 */ /* 0x080fe400020f0eff */
[----:B------:R-:W-:Y:S02]  /*3040*/  LEA.HI.X.SX32 R17, R24, R15, 0x1, P3 ;  /* 0x0000000f18117211 */ /* 0x000fe400018f0eff */
[----:B--2---:R-:W-:-:S07]  /*3050*/  MOV R74, 0x3f800000 ;  /* 0x3f800000004a7802 */ /* 0x004fce0000000f00 */
.L_x_9:
[----:B------:R-:W2:Y:S01]  /*3060*/  LDL.64 R78, [R1+0x10] ;  /* 0x00001000014e7983 */ /* 0x000ea20000100a00 */
[----:B------:R-:W0:Y:S03]  /*3070*/  LDC R22, c[0x0][0x3c4] ;  /* 0x0000f100ff167b82 */ /* 0x000e260000000800 */
[----:B------:R-:W3:Y:S04]  /*3080*/  LDL.64 R76, [R1+0x8] ;  /* 0x00000800014c7983 */ /* 0x000ee80000100a00 */
[----:B------:R-:W4:Y:S04]  /*3090*/  LDL.64 R4, [R1] ;  /* 0x0000000001047983 */ /* 0x000f280000100a00 */
[----:B-----5:R-:W5:Y:S04]  /*30a0*/  LDL.64 R80, [R1+0x20] ;  /* 0x0000200001507983 */ /* 0x020f680000100a00 */
[----:B------:R-:W5:Y:S04]  /*30b0*/  LDL.64 R82, [R1+0x28] ;  /* 0x0000280001527983 */ /* 0x000f680000100a00 */
[----:B------:R-:W5:Y:S01]  /*30c0*/  LDL.64 R2, [R1+0x18] ;  /* 0x0000180001027983 */ /* 0x000f620000100a00 */
[----:B------:R-:W-:-:S04]  /*30d0*/  IMAD.WIDE R118, R6, 0x2, R14 ;  /* 0x0000000206767825 */ /* 0x000fc800078e020e */
[C---:B------:R-:W-:Y:S02]  /*30e0*/  IMAD.WIDE R86, R6.reuse, 0x2, R218 ;  /* 0x0000000206567825 */ /* 0x040fe400078e02da */
[----:B------:R-:W5:Y:S02]  /*30f0*/  LDG.E.U16 R118, desc[UR10][R118.64] ;  /* 0x0000000a76767981 */ /* 0x000f64000c1e1500 */
[C---:B------:R-:W-:Y:S02]  /*3100*/  IMAD.WIDE R108, R6.reuse, 0x2, R196 ;  /* 0x00000002066c7825 */ /* 0x040fe400078e02c4 */
[----:B------:R1:W5:Y:S02]  /*3110*/  LDG.E.U16 R88, desc[UR10][R86.64] ;  /* 0x0000000a56587981 */ /* 0x000364000c1e1500 */
[----:B------:R-:W-:-:S04]  /*3120*/  IMAD.WIDE R110, R6, 0x2, R222 ;  /* 0x00000002066e7825 */ /* 0x000fc800078e02de */
[C---:B------:R-:W-:Y:S02]  /*3130*/  IMAD.WIDE R140, R6.reuse, 0x2, R182 ;  /* 0x00000002068c7825 */ /* 0x040fe400078e02b6 */
[----:B------:R-:W5:Y:S02]  /*3140*/  LDG.E.U16 R110, desc[UR10][R110.64] ;  /* 0x0000000a6e6e7981 */ /* 0x000f64000c1e1500 */
[----:B-1----:R-:W-:-:S04]  /*3150*/  IMAD.WIDE R86, R6, 0x2, R194 ;  /* 0x0000000206567825 */ /* 0x002fc800078e02c2 */
[----:B------:R-:W-:-:S04]  /*3160*/  IMAD.WIDE R136, R6, 0x2, R184 ;  /* 0x0000000206887825 */ /* 0x000fc800078e02b8 */
[C---:B------:R-:W-:Y:S01]  /*3170*/  IMAD.WIDE R148, R6.reuse, 0x2, R178 ;  /* 0x0000000206947825 */ /* 0x040fe200078e02b2 */
[----:B------:R1:W5:Y:S03]  /*3180*/  LDG.E.U16 R111, desc[UR10][R140.64] ;  /* 0x0000000a8c6f7981 */ /* 0x000366000c1e1500 */
[C---:B------:R-:W-:Y:S01]  /*3190*/  IMAD.WIDE R144, R6.reuse, 0x2, R174 ;  /* 0x0000000206907825 */ /* 0x040fe200078e02ae */
[----:B------:R-:W5:Y:S03]  /*31a0*/  LDG.E.U16 R137, desc[UR10][R136.64] ;  /* 0x0000000a88897981 */ /* 0x000f66000c1e1500 */
[----:B------:R-:W-:-:S04]  /*31b0*/  IMAD.WIDE R142, R6, 0x2, R172 ;  /* 0x00000002068e7825 */ /* 0x000fc800078e02ac */
[----:B-1----:R-:W-:-:S04]  /*31c0*/  IMAD.WIDE R140, R6, 0x2, R170 ;  /* 0x00000002068c7825 */ /* 0x002fc800078e02aa */
[----:B------:R-:W-:Y:S01]  /*31d0*/  IMAD.WIDE R90, R6, 0x2, R202 ;  /* 0x00000002065a7825 */ /* 0x000fe200078e02ca */
[----:B------:R1:W5:Y:S03]  /*31e0*/  LDG.E.U16 R136, desc[UR10][R140.64] ;  /* 0x0000000a8c887981 */ /* 0x000366000c1e1500 */
[C-C-:B0-----:R-:W-:Y:S02]  /*31f0*/  IMAD R24, R22.reuse, 0x10, R14.reuse ;  /* 0x0000001016187824 */ /* 0x141fe400078e020e */
[C-C-:B------:R-:W-:Y:S01]  /*3200*/  IMAD R26, R22.reuse, 0x20, R14.reuse ;  /* 0x00000020161a7824 */ /* 0x140fe200078e020e */
[----:B------:R-:W5:Y:S01]  /*3210*/  LDG.E.U16 R90, desc[UR10][R90.64] ;  /* 0x0000000a5a5a7981 */ /* 0x000f62000c1e1500 */
[----:B------:R-:W-:Y:S02]  /*3220*/  IMAD R28, R22, 0x40, R14 ;  /* 0x00000040161c7824 */ /* 0x000fe400078e020e */
[----:B------:R-:W-:-:S04]  /*3230*/  IMAD.WIDE R146, R6, 0x2, R176 ;  /* 0x0000000206927825 */ /* 0x000fc800078e02b0 */
[----:B-1----:R-:W-:-:S04]  /*3240*/  IMAD.WIDE R140, R6, 0x2, R28 ;  /* 0x00000002068c7825 */ /* 0x002fc800078e021c */
[C---:B------:R-:W-:Y:S01]  /*3250*/  IMAD.WIDE R114, R6.reuse, 0x2, R186 ;  /* 0x0000000206727825 */ /* 0x040fe200078e02ba */
[----:B------:R0:W5:Y:S05]  /*3260*/  LDG.E.U16 R116, desc[UR10][R140.64] ;  /* 0x0000000a8c747981 */ /* 0x00016a000c1e1500 */
[----:B------:R-:W5:Y:S01]  /*3270*/  LDG.E.U16 R114, desc[UR10][R114.64] ;  /* 0x0000000a72727981 */ /* 0x000f62000c1e1500 */
[----:B0-----:R-:W-:-:S05]  /*3280*/  IMAD.WIDE R140, R6, 0x2, R48 ;  /* 0x00000002068c7825 */ /* 0x001fca00078e0230 */
[----:B------:R0:W5:Y:S01]  /*3290*/  LDG.E.U16 R150, desc[UR10][R140.64] ;  /* 0x0000000a8c967981 */ /* 0x000162000c1e1500 */
[----:B------:R-:W-:Y:S02]  /*32a0*/  IMAD R20, R22, 0x4, R14 ;  /* 0x0000000416147824 */ /* 0x000fe400078e020e */
[----:B0-----:R-:W-:-:S05]  /*32b0*/  IMAD.WIDE R140, R6, 0x2, R162 ;  /* 0x00000002068c7825 */ /* 0x001fca00078e02a2 */
[----:B------:R0:W5:Y:S02]  /*32c0*/  LDG.E.U16 R152, desc[UR10][R140.64] ;  /* 0x0000000a8c987981 */ /* 0x000164000c1e1500 */
[----:B0-----:R-:W-:Y:S01]  /*32d0*/  IMAD.WIDE R140, R6, 0x2, R156 ;  /* 0x00000002068c7825 */ /* 0x001fe200078e029c */
[----:B------:R-:W-:-:S03]  /*32e0*/  LEA R22, R22, R14, 0x3 ;  /* 0x0000000e16167211 */ /* 0x000fc600078e18ff */
[----:B--2---:R-:W-:-:S04]  /*32f0*/  IMAD.WIDE R84, R6, 0x2, R78 ;  /* 0x0000000206547825 */ /* 0x004fc800078e024e */
[C---:B---3--:R-:W-:Y:S02]  /*3300*/  IMAD.WIDE R78, R6.reuse, 0x2, R76 ;  /* 0x00000002064e7825 */ /* 0x048fe400078e024c */
[----:B------:R-:W2:Y:S02]  /*3310*/  LDG.E.U16 R84, desc[UR10][R84.64] ;  /* 0x0000000a54547981 */ /* 0x000ea4000c1e1500 */
[C---:B----4-:R-:W-:Y:S02]  /*3320*/  IMAD.WIDE R76, R6.reuse, 0x2, R4 ;  /* 0x00000002064c7825 */ /* 0x050fe400078e0204 */
[----:B------:R-:W3:Y:S02]  /*3330*/  LDG.E.U16 R79, desc[UR10][R78.64] ;  /* 0x0000000a4e4f7981 */ /* 0x000ee4000c1e1500 */
[C---:B-----5:R-:W-:Y:S02]  /*3340*/  IMAD.WIDE R112, R6.reuse, 0x2, R80 ;  /* 0x0000000206707825 */ /* 0x060fe400078e0250 */
[----:B------:R0:W4:Y:S02]  /*3350*/  LDG.E.U16 R117, desc[UR10][R76.64] ;  /* 0x0000000a4c757981 */ /* 0x000124000c1e1500 */
[----:B------:R-:W-:-:S02]  /*3360*/  IMAD.WIDE R80, R6, 0x2, R210 ;  /* 0x0000000206507825 */ /* 0x000fc400078e02d2 */
[----:B------:R-:W5:Y:S02]  /*3370*/  LDG.E.U16 R85, desc[UR10][R108.64] ;  /* 0x0000000a6c557981 */ /* 0x000f64000c1e1500 */
[C---:B------:R-:W-:Y:S02]  /*3380*/  IMAD.WIDE R138, R6.reuse, 0x2, R82 ;  /* 0x00000002068a7825 */ /* 0x040fe400078e0252 */
[----:B------:R1:W2:Y:S02]  /*3390*/  LDG.E.U16 R78, desc[UR10][R80.64] ;  /* 0x0000000a504e7981 */ /* 0x0002a4000c1e1500 */
[C---:B0-----:R-:W-:Y:S02]  /*33a0*/  IMAD.WIDE R76, R6.reuse, 0x2, R206 ;  /* 0x00000002064c7825 */ /* 0x041fe400078e02ce */
[----:B------:R-:W2:Y:S02]  /*33b0*/  LDG.E.U16 R112, desc[UR10][R112.64] ;  /* 0x0000000a70707981 */ /* 0x000ea4000c1e1500 */
[----:B------:R-:W-:-:S02]  /*33c0*/  IMAD.WIDE R82, R6, 0x2, R214 ;  /* 0x0000000206527825 */ /* 0x000fc400078e02d6 */
[----:B------:R0:W2:Y:S02]  /*33d0*/  LDG.E.U16 R119, desc[UR10][R76.64] ;  /* 0x0000000a4c777981 */ /* 0x0000a4000c1e1500 */
[C---:B-1----:R-:W-:Y:S02]  /*33e0*/  IMAD.WIDE R80, R6.reuse, 0x2, R192 ;  /* 0x0000000206507825 */ /* 0x042fe400078e02c0 */
[----:B------:R-:W2:Y:S02]  /*33f0*/  LDG.E.U16 R83, desc[UR10][R82.64] ;  /* 0x0000000a52537981 */ /* 0x000ea4000c1e1500 */
[C---:B------:R-:W-:Y:S02]  /*3400*/  IMAD.WIDE R2, R6.reuse, 0x2, R2 ;  /* 0x0000000206027825 */ /* 0x040fe400078e0202 */
[----:B------:R-:W2:Y:S02]  /*3410*/  LDG.E.U16 R109, desc[UR10][R86.64] ;  /* 0x0000000a566d7981 */ /* 0x000ea4000c1e1500 */
[----:B0-----:R-:W-:-:S02]  /*3420*/  IMAD.WIDE R76, R6, 0x2, R190 ;  /* 0x00000002064c7825 */ /* 0x001fc400078e02be */
[----:B------:R-:W2:Y:S04]  /*3430*/  LDG.E.U16 R89, desc[UR10][R2.64] ;  /* 0x0000000a02597981 */ /* 0x000ea8000c1e1500 */
[----:B------:R0:W2:Y:S04]  /*3440*/  LDG.E.U16 R82, desc[UR10][R76.64] ;  /* 0x0000000a4c527981 */ /* 0x0000a8000c1e1500 */
[----:B------:R1:W2:Y:S01]  /*3450*/  LDG.E.U16 R87, desc[UR10][R80.64] ;  /* 0x0000000a50577981 */ /* 0x0002a2000c1e1500 */
[----:B------:R-:W-:-:S03]  /*3460*/  IMAD.WIDE R4, R6, 0x2, R226 ;  /* 0x0000000206047825 */ /* 0x000fc600078e02e2 */
[----:B------:R1:W2:Y:S01]  /*3470*/  LDG.E.U16 R108, desc[UR10][R148.64] ;  /* 0x0000000a946c7981 */ /* 0x0002a2000c1e1500 */
[----:B0-----:R-:W-:-:S03]  /*3480*/  IMAD.WIDE R76, R6, 0x2, R188 ;  /* 0x00000002064c7825 */ /* 0x001fc600078e02bc */
[----:B------:R0:W2:Y:S01]  /*3490*/  LDG.E.U16 R86, desc[UR10][R146.64] ;  /* 0x0000000a92567981 */ /* 0x0000a2000c1e1500 */
[----:B-1----:R-:W-:-:S03]  /*34a0*/  IMAD.WIDE R80, R6, 0x2, R180 ;  /* 0x0000000206507825 */ /* 0x002fc600078e02b4 */
[----:B------:R-:W2:Y:S01]  /*34b0*/  LDG.E.U16 R77, desc[UR10][R76.64] ;  /* 0x0000000a4c4d7981 */ /* 0x000ea2000c1e1500 */
[----:B------:R-:W-:-:S03]  /*34c0*/  IMAD.WIDE R2, R6, 0x2, R230 ;  /* 0x0000000206027825 */ /* 0x000fc600078e02e6 */
[----:B------:R-:W2:Y:S01]  /*34d0*/  LDG.E.U16 R80, desc[UR10][R80.64] ;  /* 0x0000000a50507981 */ /* 0x000ea2000c1e1500 */
[----:B------:R-:W-:-:S03]  /*34e0*/  IMAD.WIDE R148, R6, 0x2, R168 ;  /* 0x0000000206947825 */ /* 0x000fc600078e02a8 */
[----:B------:R-:W2:Y:S04]  /*34f0*/  LDG.E.U16 R2, desc[UR10][R2.64] ;  /* 0x0000000a02027981 */ /* 0x000ea8000c1e1500 */
[----:B------:R1:W2:Y:S04]  /*3500*/  LDG.E.U16 R76, desc[UR10][R142.64] ;  /* 0x0000000a8e4c7981 */ /* 0x0002a8000c1e1500 */
[----:B------:R1:W2:Y:S01]  /*3510*/  LDG.E.U16 R81, desc[UR10][R144.64] ;  /* 0x0000000a90517981 */ /* 0x0002a2000c1e1500 */
[----:B0-----:R-:W-:-:S03]  /*3520*/  IMAD.WIDE R146, R6, 0x2, R30 ;  /* 0x0000000206927825 */ /* 0x001fc600078e021e */
[----:B------:R0:W2:Y:S01]  /*3530*/  LDG.E.U16 R91, desc[UR10][R148.64] ;  /* 0x0000000a945b7981 */ /* 0x0000a2000c1e1500 */
[----:B-1----:R-:W-:-:S03]  /*3540*/  IMAD.WIDE R142, R6, 0x2, R26 ;  /* 0x00000002068e7825 */ /* 0x002fc600078e021a */
[----:B------:R-:W2:Y:S01]  /*3550*/  LDG.E.U16 R5, desc[UR10][R4.64] ;  /* 0x0000000a04057981 */ /* 0x000ea2000c1e1500 */
[----:B------:R-:W-:-:S03]  /*3560*/  IMAD.WIDE R144, R6, 0x2, R24 ;  /* 0x0000000206907825 */ /* 0x000fc600078e0218 */
[----:B------:R1:W2:Y:S01]  /*3570*/  LDG.E.U16 R3, desc[UR10][R142.64] ;  /* 0x0000000a8e037981 */ /* 0x0002a2000c1e1500 */
[----:B0-----:R-:W-:-:S03]  /*3580*/  IMAD.WIDE R148, R6, 0x2, R62 ;  /* 0x0000000206947825 */ /* 0x001fc600078e023e */
[----:B------:R0:W3:Y:S04]  /*3590*/  LDG.E.U16 R115, desc[UR10][R146.64] ;  /* 0x0000000a92737981 */ /* 0x0000e8000c1e1500 */
[----:B------:R0:W4:Y:S01]  /*35a0*/  LDG.E.U16 R4, desc[UR10][R144.64] ;  /* 0x0000000a90047981 */ /* 0x000122000c1e1500 */
[----:B-1----:R-:W-:-:S03]  /*35b0*/  IMAD.WIDE R142, R6, 0x2, R32 ;  /* 0x00000002068e7825 */ /* 0x002fc600078e0220 */
[----:B------:R-:W5:Y:S01]  /*35c0*/  LDG.E.U16 R148, desc[UR10][R148.64] ;  /* 0x0000000a94947981 */ /* 0x000f62000c1e1500 */
[----:B0-----:R-:W-:-:S03]  /*35d0*/  IMAD.WIDE R146, R6, 0x2, R46 ;  /* 0x0000000206927825 */ /* 0x001fc600078e022e */
[----:B------:R-:W5:Y:S01]  /*35e0*/  LDG.E.U16 R138, desc[UR10][R138.64] ;  /* 0x0000000a8a8a7981 */ /* 0x000f62000c1e1500 */
[----:B------:R-:W-:-:S03]  /*35f0*/  IMAD.WIDE R144, R6, 0x2, R164 ;  /* 0x0000000206907825 */ /* 0x000fc600078e02a4 */
[----:B------:R0:W5:Y:S04]  /*3600*/  LDG.E.U16 R149, desc[UR10][R142.64] ;  /* 0x0000000a8e957981 */ /* 0x000168000c1e1500 */
[----:B------:R1:W5:Y:S04]  /*3610*/  LDG.E.U16 R113, desc[UR10][R144.64] ;  /* 0x0000000a90717981 */ /* 0x000368000c1e1500 */
[----:B------:R1:W5:Y:S01]  /*3620*/  LDG.E.U16 R139, desc[UR10][R146.64] ;  /* 0x0000000a928b7981 */ /* 0x000362000c1e1500 */
[----:B0-----:R-:W-:-:S04]  /*3630*/  IMAD.WIDE R142, R6, 0x2, R64 ;  /* 0x00000002068e7825 */ /* 0x001fc800078e0240 */
[C---:B-1----:R-:W-:Y:S01]  /*3640*/  IMAD.WIDE R144, R6.reuse, 0x2, R160 ;  /* 0x0000000206907825 */ /* 0x042fe200078e02a0 */
[----:B------:R0:W5:Y:S03]  /*3650*/  LDG.E.U16 R151, desc[UR10][R142.64] ;  /* 0x0000000a8e977981 */ /* 0x000166000c1e1500 */
[C---:B------:R-:W-:Y:S01]  /*3660*/  IMAD.WIDE R146, R6.reuse, 0x2, R158 ;  /* 0x0000000206927825 */ /* 0x040fe200078e029e */
[----:B------:R1:W5:Y:S05]  /*3670*/  LDG.E.U16 R153, desc[UR10][R144.64] ;  /* 0x0000000a90997981 */ /* 0x00036a000c1e1500 */
[----:B------:R-:W5:Y:S01]  /*3680*/  LDG.E.U16 R146, desc[UR10][R146.64] ;  /* 0x0000000a92927981 */ /* 0x000f62000c1e1500 */
[----:B0-----:R-:W-:-:S04]  /*3690*/  IMAD.WIDE R142, R6, 0x2, R34 ;  /* 0x00000002068e7825 */ /* 0x001fc800078e0222 */
[C---:B-1----:R-:W-:Y:S01]  /*36a0*/  IMAD.WIDE R144, R6.reuse, 0x2, R36 ;  /* 0x0000000206907825 */ /* 0x042fe200078e0224 */
[----:B------:R0:W5:Y:S04]  /*36b0*/  LDG.E.U16 R154, desc[UR10][R142.64] ;  /* 0x0000000a8e9a7981 */ /* 0x000168000c1e1500 */
[----:B------:R1:W5:Y:S04]  /*36c0*/  LDG.E.U16 R147, desc[UR10][R140.64] ;  /* 0x0000000a8c937981 */ /* 0x000368000c1e1500 */
[----:B------:R1:W5:Y:S01]  /*36d0*/  LDG.E.U16 R155, desc[UR10][R144.64] ;  /* 0x0000000a909b7981 */ /* 0x000362000c1e1500 */
[----:B0-----:R-:W-:-:S04]  /*36e0*/  IMAD.WIDE R142, R6, 0x2, R50 ;  /* 0x00000002068e7825 */ /* 0x001fc800078e0232 */
[C---:B-1----:R-:W-:Y:S01]  /*36f0*/  IMAD.WIDE R140, R6.reuse, 0x2, R38 ;  /* 0x00000002068c7825 */ /* 0x042fe200078e0226 */
[----:B------:R0:W5:Y:S03]  /*3700*/  LDG.E.U16 R167, desc[UR10][R142.64] ;  /* 0x0000000a8ea77981 */ /* 0x000166000c1e1500 */
[C---:B------:R-:W-:Y:S01]  /*3710*/  IMAD.WIDE R144, R6.reuse, 0x2, R20 ;  /* 0x0000000206907825 */ /* 0x040fe200078e0214 */
        /* <DEDUP_REMOVED lines=27> */
[C---:B-1----:R-:W-:Y:S02]  /*38d0*/  IMAD.WIDE R140, R6.reuse, 0x2, R44 ;  /* 0x00000002068c7825 */ /* 0x042fe400078e022c */
[----:B------:R-:W5:Y:S02]  /*38e0*/  LDG.E.U16 R142, desc[UR10][R142.64] ;  /* 0x0000000a8e8e7981 */ /* 0x000f64000c1e1500 */
[----:B------:R-:W-:Y:S02]  /*38f0*/  IMAD.WIDE R144, R6, 0x2, R8 ;  /* 0x0000000206907825 */ /* 0x000fe400078e0208 */
[----:B------:R-:W5:Y:S04]  /*3900*/  LDG.E.U16 R140, desc[UR10][R140.64] ;  /* 0x0000000a8c8c7981 */ /* 0x000f68000c1e1500 */
[----:B------:R0:W5:Y:S02]  /*3910*/  LDG.E.U16 R144, desc[UR10][R144.64] ;  /* 0x0000000a90907981 */ /* 0x000164000c1e1500 */
[----:B0-----:R-:W0:Y:S01]  /*3920*/  S2R R145, SR_TID.X ;  /* 0x0000000000917919 */ /* 0x001e220000002100 */
[----:B------:R-:W1:Y:S01]  /*3930*/  S2R R143, SR_TID.X ;  /* 0x00000000008f7919 */ /* 0x000e620000002100 */
[----:B0-----:R-:W-:-:S05]  /*3940*/  LOP3.LUT R141, R145, 0xff, RZ, 0xc0, !PT ;  /* 0x000000ff918d7812 */ /* 0x001fca00078ec0ff */
[----:B------:R-:W-:Y:S01]  /*3950*/  IMAD.SHL.U32 R141, R141, 0x2, RZ ;  /* 0x000000028d8d7824 */ /* 0x000fe200078e00ff */
[----:B------:R-:W-:Y:S06]  /*3960*/  BAR.SYNC.DEFER_BLOCKING 0x0 ;  /* 0x0000000000007b1d */ /* 0x000fec0000010000 */
[----:B------:R1:W-:Y:S02]  /*3970*/  STS.U16 [R141+UR8+0x3000], R114 ;  /* 0x003000728d007988 */ /* 0x0003e40008000408 */
[----:B-1----:R-:W-:Y:S02]  /*3980*/  LOP3.LUT R114, R143, 0x7, RZ, 0xc0, !PT ;  /* 0x000000078f727812 */ /* 0x002fe400078ec0ff */
[----:B------:R-:W-:Y:S04]  /*3990*/  STS.U16 [R141+UR8], R118 ;  /* 0x000000768d007988 */ /* 0x000fe80008000408 */
[----:B------:R-:W-:Y:S04]  /*39a0*/  STS.U16 [R141+UR8+0x4000], R116 ;  /* 0x004000748d007988 */ /* 0x000fe80008000408 */
[----:B--2---:R0:W-:Y:S04]  /*39b0*/  STS.U16 [R141+UR8+0x2000], R3 ;  /* 0x002000038d007988 */ /* 0x0041e80008000408 */
[----:B---3--:R1:W-:Y:S04]  /*39c0*/  STS.U16 [R141+UR8+0x5000], R115 ;  /* 0x005000738d007988 */ /* 0x0083e80008000408 */
[----:B----4-:R2:W-:Y:S01]  /*39d0*/  STS.U16 [R141+UR8+0x1000], R4 ;  /* 0x001000048d007988 */ /* 0x0105e20008000408 */
[----:B0-----:R-:W-:-:S02]  /*39e0*/  LOP3.LUT R3, R141, 0x10, RZ, 0x3c, !PT ;  /* 0x000000108d037812 */ /* 0x001fc400078e3cff */
[----:B-1----:R-:W-:Y:S01]  /*39f0*/  LOP3.LUT R115, R143, 0xe0, RZ, 0xc0, !PT ;  /* 0x000000e08f737812 */ /* 0x002fe200078ec0ff */
[----:B-----5:R-:W-:Y:S01]  /*3a00*/  STS.U16 [R141+UR8+0x7000], R148 ;  /* 0x007000948d007988 */ /* 0x020fe20008000408 */
[----:B--2---:R-:W-:-:S04]  /*3a10*/  IMAD.SHL.U32 R4, R114, 0x10, RZ ;  /* 0x0000001072047824 */ /* 0x004fc800078e00ff */
[----:B------:R-:W-:Y:S01]  /*3a20*/  IMAD R4, R115, 0x80, R4 ;  /* 0x0000008073047824 */ /* 0x000fe200078e0204 */
[C---:B------:R-:W-:Y:S01]  /*3a30*/  SHF.L.U32 R115, R143.reuse, 0x1, RZ ;  /* 0x000000018f737819 */ /* 0x040fe200000006ff */
        /* <DEDUP_REMOVED lines=8> */
[----:B------:R0:W-:Y:S01]  /*3ac0*/  STS.U16 [R3+UR8+0x7200], R151 ;  /* 0x0072009703007988 */ /* 0x0001e20008000408 */
[----:B------:R-:W-:Y:S01]  /*3ad0*/  LOP3.LUT R4, R4, 0x30, R115, 0x78, !PT ;  /* 0x0000003004047812 */ /* 0x000fe200078e7873 */
[----:B0-----:R-:W-:-:S05]  /*3ae0*/  IMAD.SHL.U32 R3, R143, 0x8, RZ ;  /* 0x000000088f037824 */ /* 0x001fca00078e00ff */
[----:B------:R-:W-:Y:S01]  /*3af0*/  LOP3.LUT R3, R3, 0x30, RZ, 0xc0, !PT ;  /* 0x0000003003037812 */ /* 0x000fe200078ec0ff */
[----:B------:R-:W-:-:S04]  /*3b00*/  IMAD R4, R114, 0x200, R4 ;  /* 0x0000020072047824 */ /* 0x000fc800078e0204 */
[----:B------:R-:W-:Y:S01]  /*3b10*/  IMAD R3, R114, 0x40, R3 ;  /* 0x0000004072037824 */ /* 0x000fe200078e0203 */
[----:B------:R-:W-:-:S05]  /*3b20*/  LOP3.LUT R114, R141, 0x20, RZ, 0x3c, !PT ;  /* 0x000000208d727812 */ /* 0x000fca00078e3cff */
[----:B------:R0:W-:Y:S04]  /*3b30*/  STS.U16 [R114+UR8+0x1400], R2 ;  /* 0x0014000272007988 */ /* 0x0001e80008000408 */
[----:B------:R-:W-:Y:S01]  /*3b40*/  STS.U16 [R114+UR8+0x400], R198 ;  /* 0x000400c672007988 */ /* 0x000fe20008000408 */
[----:B0-----:R-:W-:-:S03]  /*3b50*/  LOP3.LUT R2, R141, 0x30, RZ, 0x3c, !PT ;  /* 0x000000308d027812 */ /* 0x001fc600078e3cff */
[----:B------:R-:W-:Y:S04]  /*3b60*/  STS.U16 [R114+UR8+0x2400], R90 ;  /* 0x0024005a72007988 */ /* 0x000fe80008000408 */
[----:B------:R-:W-:Y:S04]  /*3b70*/  STS.U16 [R114+UR8+0x3400], R111 ;  /* 0x0034006f72007988 */ /* 0x000fe80008000408 */
[----:B------:R-:W-:Y:S04]  /*3b80*/  STS.U16 [R114+UR8+0x4400], R91 ;  /* 0x0044005b72007988 */ /* 0x000fe80008000408 */
[----:B------:R-:W-:Y:S04]  /*3b90*/  STS.U16 [R114+UR8+0x5400], R154 ;  /* 0x0054009a72007988 */ /* 0x000fe80008000408 */
[----:B------:R-:W-:Y:S04]  /*3ba0*/  STS.U16 [R114+UR8+0x6400], R167 ;  /* 0x006400a772007988 */ /* 0x000fe80008000408 */
[----:B------:R-:W-:Y:S04]  /*3bb0*/  STS.U16 [R114+UR8+0x7400], R201 ;  /* 0x007400c972007988 */ /* 0x000fe80008000408 */
        /* <DEDUP_REMOVED lines=8> */
[----:B------:R0:W-:Y:S04]  /*3c40*/  STS.U16 [R2+UR8+0x7600], R204 ;  /* 0x007600cc02007988 */ /* 0x0001e80008000408 */
[----:B------:R-:W-:Y:S04]  /*3c50*/  STS.U16 [R5+UR8+0x800], R205 ;  /* 0x000800cd05007988 */ /* 0x000fe80008000408 */
        /* <DEDUP_REMOVED lines=8> */
[----:B------:R-:W-:Y:S01]  /*3ce0*/  STS.U16 [R2+UR8+0xa00], R89 ;  /* 0x000a005902007988 */ /* 0x000fe20008000408 */
[----:B0-----:R-:W-:-:S02]  /*3cf0*/  LOP3.LUT R5, R141, 0x60, RZ, 0x3c, !PT ;  /* 0x000000608d057812 */ /* 0x001fc400078e3cff */
[----:B------:R-:W-:Y:S01]  /*3d00*/  LOP3.LUT R141, R141, 0x70, RZ, 0x3c, !PT ;  /* 0x000000708d8d7812 */ /* 0x000fe200078e3cff */
[----:B------:R-:W-:Y:S04]  /*3d10*/  STS.U16 [R2+UR8+0x1a00], R88 ;  /* 0x001a005802007988 */ /* 0x000fe80008000408 */
[----:B------:R-:W-:Y:S04]  /*3d20*/  STS.U16 [R2+UR8+0x2a00], R87 ;  /* 0x002a005702007988 */ /* 0x000fe80008000408 */
[----:B------:R-:W-:Y:S04]  /*3d30*/  STS.U16 [R2+UR8+0x3a00], R86 ;  /* 0x003a005602007988 */ /* 0x000fe80008000408 */
[----:B------:R-:W-:Y:S04]  /*3d40*/  STS.U16 [R2+UR8+0x4a00], R153 ;  /* 0x004a009902007988 */ /* 0x000fe80008000408 */
[----:B------:R-:W-:Y:S04]  /*3d50*/  STS.U16 [R2+UR8+0x5a00], R209 ;  /* 0x005a00d102007988 */ /* 0x000fe80008000408 */
[----:B------:R-:W-:Y:S04]  /*3d60*/  STS.U16 [R2+UR8+0x6a00], R212 ;  /* 0x006a00d402007988 */ /* 0x000fe80008000408 */
[----:B------:R0:W-:Y:S04]  /*3d70*/  STS.U16 [R2+UR8+0x7a00], R213 ;  /* 0x007a00d502007988 */ /* 0x0001e80008000408 */
[----:B------:R-:W-:Y:S04]  /*3d80*/  STS.U16 [R5+UR8+0xc00], R84 ;  /* 0x000c005405007988 */ /* 0x000fe80008000408 */
        /* <DEDUP_REMOVED lines=14> */
[----:B------:R-:W-:Y:S01]  /*3e70*/  STS.U16 [R141+UR8+0x7e00], R144 ;  /* 0x007e00908d007988 */ /* 0x000fe20008000408 */
[----:B------:R-:W-:Y:S01]  /*3e80*/  BAR.SYNC.DEFER_BLOCKING 0x0 ;  /* 0x0000000000007b1d */ /* 0x000fe20000010000 */
[----:B------:R-:W-:-:S02]  /*3e90*/  LOP3.LUT R3, R3, 0x10, R115, 0x78, !PT ;  /* 0x0000001003037812 */ /* 0x000fc400078e7873 */
[----:B------:R-:W-:-:S05]  /*3ea0*/  LOP3.LUT R143, R143, 0x10, RZ, 0xc0, !PT ;  /* 0x000000108f8f7812 */ /* 0x000fca00078ec0ff */
[----:B------:R-:W-:-:S05]  /*3eb0*/  IMAD R3, R143, 0x20, R3 ;  /* 0x000000208f037824 */ /* 0x000fca00078e0203 */
[----:B0-----:R-:W-:Y:S01]  /*3ec0*/  LOP3.LUT R2, R3, 0x20, RZ, 0x3c, !PT ;  /* 0x0000002003027812 */ /* 0x001fe200078e3cff */
[----:B------:R-:W-:Y:S04]  /*3ed0*/  LDSM.16.MT88.4 R80, [R3+UR8+0x8000] ;  /* 0x008000080350783b */ /* 0x000fe80008004200 */
[----:B------:R-:W0:Y:S04]  /*3ee0*/  LDSM.16.M88.4 R84, [R4+UR8] ;  /* 0x000000080454783b */ /* 0x000e280008000200 */
[----:B------:R-:W2:Y:S04]  /*3ef0*/  LDSM.16.MT88.4 R136, [R2+UR8+0x8000] ;  /* 0x008000080288783b */ /* 0x000ea80008004200 */
[----:B------:R-:W3:Y:S04]  /*3f00*/  LDSM.16.MT88.4 R76, [R3+UR8+0x8400] ;  /* 0x00840008034c783b */ /* 0x000ee80008004200 */
[----:B------:R-:W4:Y:S01]  /*3f10*/  LDSM.16.MT88.4 R108, [R2+UR8+0x8400] ;  /* 0x00840008026c783b */ /* 0x000f220008004200 */
[----:B-1----:R-:W-:-:S03]  /*3f20*/  LOP3.LUT R5, R4, 0x40, RZ, 0x3c, !PT ;  /* 0x0000004004057812 */ /* 0x002fc600078e3cff */
[----:B------:R-:W-:Y:S04]  /*3f30*/  LDSM.16.MT88.4 R116, [R3+UR8+0x8800] ;  /* 0x008800080374783b */ /* 0x000fe80008004200 */
[----:B------:R-:W1:Y:S04]  /*3f40*/  LDSM.16.M88.4 R88, [R5+UR8] ;  /* 0x000000080558783b */ /* 0x000e680008000200 */
[----:B------:R-:W5:Y:S01]  /*3f50*/  LDSM.16.MT88.4 R112, [R2+UR8+0x8800] ;  /* 0x008800080270783b */ /* 0x000f620008004200 */
[-C--:B0-----:R-:W-:Y:S08]  /*3f60*/  HMMA.16816.F32 R80, R80, R84.reuse, RZ ;  /* 0x000000545050723c */ /* 0x081ff000000018ff */
[----:B--2---:R-:W-:-:S12]  /*3f70*/  HMMA.16816.F32 R136, R136, R84, RZ ;  /* 0x000000548888723c */ /* 0x004fd800000018ff */
[-C--:B---3--:R-:W-:Y:S01]  /*3f80*/  HMMA.16816.F32 R76, R76, R86.reuse, R80 ;  /* 0x000000564c4c723c */ /* 0x088fe20000001850 */
[----:B------:R-:W0:Y:S07]  /*3f90*/  LDSM.16.MT88.4 R80, [R3+UR8+0x8c00] ;  /* 0x008c00080350783b */ /* 0x000e2e0008004200 */
[----:B----4-:R-:W-:Y:S01]  /*3fa0*/  HMMA.16816.F32 R84, R108, R86, R136 ;  /* 0x000000566c54723c */ /* 0x010fe20000001888 */
[----:B------:R-:W2:Y:S04]  /*3fb0*/  LDSM.16.MT88.4 R108, [R2+UR8+0x8c00] ;  /* 0x008c0008026c783b */ /* 0x000ea80008004200 */
[----:B------:R-:W-:Y:S07]  /*3fc0*/  LDSM.16.MT88.4 R136, [R3+UR8+0x9000] ;  /* 0x009000080388783b */ /* 0x000fee0008004200 */
[-C--:B-1----:R-:W-:Y:S01]  /*3fd0*/  HMMA.16816.F32 R116, R116, R88.reuse, R76 ;  /* 0x000000587474723c */ /* 0x082fe2000000184c */
[----:B------:R-:W1:Y:S07]  /*3fe0*/  LDSM.16.M88.4 R76, [R4+UR8+0x80] ;  /* 0x00008008044c783b */ /* 0x000e6e0008000200 */
[----:B-----5:R-:W-:Y:S01]  /*3ff0*/  HMMA.16816.F32 R112, R112, R88, R84 ;  /* 0x000000587070723c */ /* 0x020fe20000001854 */
[----:B------:R-:W3:Y:S11]  /*4000*/  LDSM.16.MT88.4 R84, [R2+UR8+0x9000] ;  /* 0x009000080254783b */ /* 0x000ef60008004200 */
[-C--:B0-----:R-:W-:Y:S01]  /*4010*/  HMMA.16816.F32 R80, R80, R90.reuse, R116 ;  /* 0x0000005a5050723c */ /* 0x081fe20000001874 */
[----:B------:R-:W0:Y:S07]  /*4020*/  LDSM.16.MT88.4 R116, [R3+UR8+0x9400] ;  /* 0x009400080374783b */ /* 0x000e2e0008004200 */
[----:B--2---:R-:W-:Y:S01]  /*4030*/  HMMA.16816.F32 R88, R108, R90, R112 ;  /* 0x0000005a6c58723c */ /* 0x004fe20000001870 */
[----:B------:R-:W2:Y:S04]  /*4040*/  LDSM.16.MT88.4 R112, [R2+UR8+0x9400] ;  /* 0x009400080270783b */ /* 0x000ea80008004200 */
[----:B------:R-:W-:Y:S07]  /*4050*/  LDSM.16.M88.4 R108, [R5+UR8+0x80] ;  /* 0x00008008056c783b */ /* 0x000fee0008000200 */
[-C--:B-1----:R-:W-:Y:S01]  /*4060*/  HMMA.16816.F32 R136, R136, R76.reuse, R80 ;  /* 0x0000004c8888723c */ /* 0x082fe20000001850 */
[----:B------:R-:W1:Y:S07]  /*4070*/  LDSM.16.MT88.4 R80, [R3+UR8+0x9800] ;  /* 0x009800080350783b */ /* 0x000e6e0008004200 */
[----:B---3--:R-:W-:Y:S01]  /*4080*/  HMMA.16816.F32 R84, R84, R76, R88 ;  /* 0x0000004c5454723c */ /* 0x008fe20000001858 */
[----:B------:R-:W3:Y:S11]  /*4090*/  LDSM.16.MT88.4 R88, [R2+UR8+0x9800] ;  /* 0x009800080258783b */ /* 0x000ef60008004200 */
[-C--:B0-----:R-:W-:Y:S01]  /*40a0*/  HMMA.16816.F32 R116, R116, R78.reuse, R136 ;  /* 0x0000004e7474723c */ /* 0x081fe20000001888 */
[----:B------:R-:W0:Y:S07]  /*40b0*/  LDSM.16.MT88.4 R136, [R3+UR8+0x9c00] ;  /* 0x009c00080388783b */ /* 0x000e2e0008004200 */
[----:B--2---:R-:W-:Y:S01]  /*40c0*/  HMMA.16816.F32 R84, R112, R78, R84 ;  /* 0x0000004e7054723c */ /* 0x004fe20000001854 */
[----:B------:R-:W2:Y:S04]  /*40d0*/  LDSM.16.MT88.4 R76, [R2+UR8+0x9c00] ;  /* 0x009c0008024c783b */ /* 0x000ea80008004200 */
[----:B------:R-:W-:Y:S07]  /*40e0*/  LDSM.16.MT88.4 R112, [R3+UR8+0xa000] ;  /* 0x00a000080370783b */ /* 0x000fee0008004200 */
[-C--:B-1----:R-:W-:Y:S01]  /*40f0*/  HMMA.16816.F32 R116, R80, R108.reuse, R116 ;  /* 0x0000006c5074723c */ /* 0x082fe20000001874 */
[----:B------:R-:W1:Y:S07]  /*4100*/  LDSM.16.M88.4 R80, [R4+UR8+0x100] ;  /* 0x000100080450783b */ /* 0x000e6e0008000200 */
[----:B---3--:R-:W-:Y:S01]  /*4110*/  HMMA.16816.F32 R88, R88, R108, R84 ;  /* 0x0000006c5858723c */ /* 0x008fe20000001854 */
        /* <DEDUP_REMOVED lines=31> */
[----:B------:R2:W4:Y:S11]  /*4310*/  LDSM.16.MT88.4 R80, [R2+UR8+0xbc00] ;  /* 0x00bc00080250783b */ /* 0x0005360008004200 */
[-C--:B-1----:R-:W-:Y:S08]  /*4320*/  HMMA.16816.F32 R112, R136, R108.reuse, R112 ;  /* 0x0000006c8870723c */ /* 0x082ff00000001870 */
[----:B---3--:R-:W-:Y:S01]  /*4330*/  HMMA.16816.F32 R76, R88, R108, R76 ;  /* 0x0000006c584c723c */ /* 0x008fe2000000184c */
[----:B--2---:R-:W-:-:S02]  /*4340*/  LOP3.LUT R2, R145, 0x3, RZ, 0xc0, !PT ;  /* 0x0000000391027812 */ /* 0x004fc400078ec0ff */
[----:B------:R-:W-:-:S03]  /*4350*/  LOP3.LUT R3, R145, 0xe0, RZ, 0xc0, !PT ;  /* 0x000000e091037812 */ /* 0x000fc600078ec0ff */
[----:B------:R-:W-:-:S06]  /*4360*/  IMAD.SHL.U32 R2, R2, 0x2, RZ ;  /* 0x0000000202027824 */ /* 0x000fcc00078e00ff */
[----:B0-----:R-:W-:Y:S01]  /*4370*/  HMMA.16816.F32 R112, R116, R110, R112 ;  /* 0x0000006e7470723c */ /* 0x001fe20000001870 */
[----:B------:R-:W-:-:S07]  /*4380*/  LEA.HI R2, R3, R2, RZ, 0x1e ;  /* 0x0000000203027211 */ /* 0x000fce00078ff0ff */
[----:B----4-:R-:W-:Y:S01]  /*4390*/  HMMA.16816.F32 R76, R80, R110, R76 ;  /* 0x0000006e504c723c */ /* 0x010fe2000000184c */
[----:B------:R-:W-:-:S05]  /*43a0*/  VIADD R2, R2, UR4 ;  /* 0x0000000402027c36 */ /* 0x000fca0008000000 */
[CC--:B------:R-:W-:Y:S02]  /*43b0*/  ISETP.GE.AND P5, PT, R250.reuse, R2.reuse, PT ;  /* 0x00000002fa00720c */ /* 0x0c0fe40003fa6270 */
[-C--:B------:R-:W-:Y:S02]  /*43c0*/  ISETP.GT.AND P6, PT, R250, R2.reuse, PT ;  /* 0x00000002fa00720c */ /* 0x080fe40003fc4270 */
[-C--:B------:R-:W-:Y:S01]  /*43d0*/  ISETP.GE.AND P2, PT, R249, R2.reuse, PT ;  /* 0x00000002f900720c */ /* 0x080fe20003f46270 */
[----:B------:R-:W-:Y:S01]  /*43e0*/  FMUL R3, R112, UR12 ;  /* 0x0000000c70037c20 */ /* 0x000fe20008400000 */
[----:B------:R-:W-:Y:S01]  /*43f0*/  FMUL R5, R113, UR12 ;  /* 0x0000000c71057c20 */ /* 0x000fe20008400000 */
[----:B------:R-:W-:Y:S01]  /*4400*/  FMUL R4, R114, UR12 ;  /* 0x0000000c72047c20 */ /* 0x000fe20008400000 */
[----:B------:R-:W-:Y:S01]  /*4410*/  FMUL R82, R115, UR12 ;  /* 0x0000000c73527c20 */ /* 0x000fe20008400000 */
[----:B------:R-:W-:Y:S02]  /*4420*/  ISETP.GT.AND P3, PT, R249, R2, PT ;  /* 0x00000002f900720c */ /* 0x000fe40003f64270 */
[----:B------:R-:W-:-:S02]  /*4430*/  FSEL R3, R3, -INF , P5 ;  /* 0xff80000003037808 */ /* 0x000fc40002800000 */
[----:B------:R-:W-:Y:S01]  /*4440*/  FSEL R5, R5, -INF , P6 ;  /* 0xff80000005057808 */ /* 0x000fe20003000000 */
[----:B------:R-:W-:Y:S01]  /*4450*/  FMUL R76, R76, UR12 ;  /* 0x0000000c4c4c7c20 */ /* 0x000fe20008400000 */
[----:B------:R-:W-:Y:S01]  /*4460*/  FSEL R4, R4, -INF , P2 ;  /* 0xff80000004047808 */ /* 0x000fe20001000000 */
[----:B------:R-:W-:Y:S01]  /*4470*/  FMUL R80, R77, UR12 ;  /* 0x0000000c4d507c20 */ /* 0x000fe20008400000 */
[----:B------:R-:W-:Y:S01]  /*4480*/  FMUL R78, R78, UR12 ;  /* 0x0000000c4e4e7c20 */ /* 0x000fe20008400000 */
[----:B------:R-:W-:Y:S01]  /*4490*/  FMUL R79, R79, UR12 ;  /* 0x0000000c4f4f7c20 */ /* 0x000fe20008400000 */
[----:B------:R-:W-:Y:S01]  /*44a0*/  BAR.SYNC.DEFER_BLOCKING 0x0 ;  /* 0x0000000000007b1d */ /* 0x000fe20000010000 */
[CC--:B------:R-:W-:Y:S02]  /*44b0*/  ISETP.GE.AND P4, PT, R248.reuse, R2.reuse, PT ;  /* 0x00000002f800720c */ /* 0x0c0fe40003f86270 */
[-C--:B------:R-:W-:Y:S02]  /*44c0*/  ISETP.GT.AND P5, PT, R248, R2.reuse, PT ;  /* 0x00000002f800720c */ /* 0x080fe40003fa4270 */
[----:B------:R-:W-:-:S02]  /*44d0*/  ISETP.GE.AND P6, PT, R247, R2, PT ;  /* 0x00000002f700720c */ /* 0x000fc40003fc6270 */
[----:B------:R-:W-:Y:S02]  /*44e0*/  ISETP.GT.AND P2, PT, R247, R2, PT ;  /* 0x00000002f700720c */ /* 0x000fe40003f44270 */
[----:B------:R-:W-:Y:S02]  /*44f0*/  FSEL R82, R82, -INF , P3 ;  /* 0xff80000052527808 */ /* 0x000fe40001800000 */
[----:B------:R-:W-:Y:S02]  /*4500*/  FSEL R77, R76, -INF , P4 ;  /* 0xff8000004c4d7808 */ /* 0x000fe40002000000 */
[----:B------:R-:W-:Y:S02]  /*4510*/  FSEL R80, R80, -INF , P5 ;  /* 0xff80000050507808 */ /* 0x000fe40002800000 */
[----:B------:R-:W-:Y:S02]  /*4520*/  FSEL R78, R78, -INF , P6 ;  /* 0xff8000004e4e7808 */ /* 0x000fe40003000000 */
[----:B------:R-:W-:-:S02]  /*4530*/  FSEL R79, R79, -INF , P2 ;  /* 0xff8000004f4f7808 */ /* 0x000fc40001000000 */
[----:B------:R-:W-:Y:S02]  /*4540*/  FMNMX R86, R3, R5, !PT ;  /* 0x0000000503567209 */ /* 0x000fe40007800000 */
[----:B------:R-:W-:Y:S02]  /*4550*/  FMNMX R84, R4, R82, !PT ;  /* 0x0000005204547209 */ /* 0x000fe40007800000 */
[----:B------:R-:W-:Y:S02]  /*4560*/  FMNMX R83, R77, R80, !PT ;  /* 0x000000504d537209 */ /* 0x000fe40007800000 */
[----:B------:R-:W-:Y:S01]  /*4570*/  FMNMX R81, R78, R79, !PT ;  /* 0x0000004f4e517209 */ /* 0x000fe20007800000 */
[----:B------:R-:W0:Y:S04]  /*4580*/  SHFL.BFLY PT, R87, R86, 0x2, 0x1f ;  /* 0x0c401f0056577f89 */ /* 0x000e2800000e0000 */
[----:B------:R-:W1:Y:S04]  /*4590*/  SHFL.BFLY PT, R85, R84, 0x2, 0x1f ;  /* 0x0c401f0054557f89 */ /* 0x000e6800000e0000 */
[----:B------:R-:W2:Y:S04]  /*45a0*/  SHFL.BFLY PT, R2, R83, 0x2, 0x1f ;  /* 0x0c401f0053027f89 */ /* 0x000ea800000e0000 */
[----:B------:R-:W3:Y:S01]  /*45b0*/  SHFL.BFLY PT, R76, R81, 0x2, 0x1f ;  /* 0x0c401f00514c7f89 */ /* 0x000ee200000e0000 */
[----:B0-----:R-:W-:-:S02]  /*45c0*/  FMNMX R87, R86, R87, !PT ;  /* 0x0000005756577209 */ /* 0x001fc40007800000 */
[----:B-1----:R-:W-:Y:S02]  /*45d0*/  FMNMX R85, R84, R85, !PT ;  /* 0x0000005554557209 */ /* 0x002fe40007800000 */
[----:B--2---:R-:W-:Y:S02]  /*45e0*/  FMNMX R2, R83, R2, !PT ;  /* 0x0000000253027209 */ /* 0x004fe40007800000 */
[----:B---3--:R-:W-:Y:S01]  /*45f0*/  FMNMX R76, R81, R76, !PT ;  /* 0x0000004c514c7209 */ /* 0x008fe20007800000 */
[----:B------:R-:W0:Y:S04]  /*4600*/  SHFL.BFLY PT, R86, R87, 0x1, 0x1f ;  /* 0x0c201f0057567f89 */ /* 0x000e2800000e0000 */
[----:B------:R-:W1:Y:S04]  /*4610*/  SHFL.BFLY PT, R81, R85, 0x1, 0x1f ;  /* 0x0c201f0055517f89 */ /* 0x000e6800000e0000 */
[----:B------:R-:W2:Y:S04]  /*4620*/  SHFL.BFLY PT, R83, R2, 0x1, 0x1f ;  /* 0x0c201f0002537f89 */ /* 0x000ea800000e0000 */
[----:B------:R-:W3:Y:S01]  /*4630*/  SHFL.BFLY PT, R84, R76, 0x1, 0x1f ;  /* 0x0c201f004c547f89 */ /* 0x000ee200000e0000 */
[----:B------:R-:W-:Y:S01]  /*4640*/  BSSY.RECONVERGENT B0, `(.L_x_1) ;  /* 0x0000008000007945 */ /* 0x000fe20003800200 */
[----:B0-----:R-:W-:-:S02]  /*4650*/  FMNMX R86, R87, R86, !PT ;  /* 0x0000005657567209 */ /* 0x001fc40007800000 */
[----:B-1----:R-:W-:Y:S02]  /*4660*/  FMNMX R81, R85, R81, !PT ;  /* 0x0000005155517209 */ /* 0x002fe40007800000 */
[----:B--2---:R-:W-:Y:S02]  /*4670*/  FMNMX R83, R2, R83, !PT ;  /* 0x0000005302537209 */ /* 0x004fe40007800000 */
[----:B---3--:R-:W-:Y:S01]  /*4680*/  FMNMX R84, R76, R84, !PT ;  /* 0x000000544c547209 */ /* 0x008fe20007800000 */
[----:B------:R-:W-:Y:S06]  /*4690*/  @P0 BRA `(.L_x_2) ;  /* 0x0000000000080947 */ /* 0x000fec0003800000 */
[----:B------:R0:W-:Y:S04]  /*46a0*/  STS [R246], R86 ;  /* 0x00000056f6007388 */ /* 0x0001e80000000800 */
[----:B------:R0:W-:Y:S02]  /*46b0*/  STS [R245], R81 ;  /* 0x00000051f5007388 */ /* 0x0001e40000000800 */
.L_x_2:
[----:B------:R-:W-:Y:S05]  /*46c0*/  BSYNC.RECONVERGENT B0 ;  /* 0x0000000000007941 */ /* 0x000fea0003800200 */
.L_x_1:
[----:B------:R-:W-:Y:S04]  /*46d0*/  BSSY.RECONVERGENT B0, `(.L_x_3) ;  /* 0x0000004000007945 */ /* 0x000fe80003800200 */
[----:B------:R-:W-:Y:S05]  /*46e0*/  @P0 BRA `(.L_x_4) ;  /* 0x0000000000080947 */ /* 0x000fea0003800000 */
[----:B------:R1:W-:Y:S04]  /*46f0*/  STS [R244], R83 ;  /* 0x00000053f4007388 */ /* 0x0003e80000000800 */
[----:B------:R1:W-:Y:S02]  /*4700*/  @!P0 STS [R243], R84 ;  /* 0x00000054f3008388 */ /* 0x0003e40000000800 */
.L_x_4:
[----:B------:R-:W-:Y:S05]  /*4710*/  BSYNC.RECONVERGENT B0 ;  /* 0x0000000000007941 */ /* 0x000fea0003800200 */
.L_x_3:
[----:B------:R-:W2:Y:S01]  /*4720*/  S2R R112, SR_TID.X ;  /* 0x0000000000707919 */ /* 0x000ea20000002100 */
[----:B------:R-:W-:Y:S01]  /*4730*/  BSSY.RECONVERGENT B0, `(.L_x_5) ;  /* 0x0000052000007945 */ /* 0x000fe20003800200 */
[----:B------:R-:W-:Y:S06]  /*4740*/  BAR.SYNC.DEFER_BLOCKING 0x0 ;  /* 0x0000000000007b1d */ /* 0x000fec0000010000 */
[----:B------:R-:W3:Y:S01]  /*4750*/  S2R R251, SR_TID.X ;  /* 0x0000000000fb7919 */ /* 0x000ee20000002100 */
[----:B--2---:R-:W-:-:S04]  /*4760*/  LOP3.LUT R112, R112, 0xff, RZ, 0xc0, !PT ;  /* 0x000000ff70707812 */ /* 0x004fc800078ec0ff */
[----:B------:R-:W-:-:S05]  /*4770*/  LEA R112, R112, UR8, 0x2 ;  /* 0x0000000870707c11 */ /* 0x000fca000f8e10ff */
[----:B------:R-:W2:Y:S01]  /*4780*/  LDS R2, [R112] ;  /* 0x0000000070027984 */ /* 0x000ea20000000800 */
[----:B---3--:R-:W-:-:S04]  /*4790*/  LOP3.LUT R251, R251, 0x1c, RZ, 0xc0, !PT ;  /* 0x0000001cfbfb7812 */ /* 0x008fc800078ec0ff */
[----:B------:R-:W-:Y:S01]  /*47a0*/  LEA R251, R251, UR8, 0x3 ;  /* 0x00000008fbfb7c11 */ /* 0x000fe2000f8e18ff */
[----:B--2---:R-:W2:Y:S02]  /*47b0*/  SHFL.BFLY PT, R76, R2, 0x4, 0x1f ;  /* 0x0c801f00024c7f89 */ /* 0x004ea400000e0000 */
[----:B--2---:R-:W-:-:S05]  /*47c0*/  FMNMX R76, R2, R76, !PT ;  /* 0x0000004c024c7209 */ /* 0x004fca0007800000 */
[----:B------:R-:W2:Y:S02]  /*47d0*/  SHFL.BFLY PT, R2, R76, 0x2, 0x1f ;  /* 0x0c401f004c027f89 */ /* 0x000ea400000e0000 */
[----:B--2---:R-:W-:-:S05]  /*47e0*/  FMNMX R2, R76, R2, !PT ;  /* 0x000000024c027209 */ /* 0x004fca0007800000 */
[----:B------:R-:W2:Y:S02]  /*47f0*/  SHFL.BFLY PT, R76, R2, 0x1, 0x1f ;  /* 0x0c201f00024c7f89 */ /* 0x000ea400000e0000 */
[----:B--2---:R-:W-:-:S05]  /*4800*/  FMNMX R76, R2, R76, !PT ;  /* 0x0000004c024c7209 */ /* 0x004fca0007800000 */
[----:B------:R-:W-:Y:S01]  /*4810*/  @!P1 STS [R112], R76 ;  /* 0x0000004c70009388 */ /* 0x000fe20000000800 */
[----:B------:R-:W-:Y:S06]  /*4820*/  BAR.SYNC.DEFER_BLOCKING 0x0 ;  /* 0x0000000000007b1d */ /* 0x000fec0000010000 */
[----:B------:R-:W2:Y:S04]  /*4830*/  LDS R2, [R251] ;  /* 0x00000000fb027984 */ /* 0x000ea80000000800 */
[----:B------:R-:W3:Y:S04]  /*4840*/  LDS R76, [R237] ;  /* 0x00000000ed4c7984 */ /* 0x000ee80000000800 */
[----:B-1----:R-:W1:Y:S04]  /*4850*/  LDS R84, [R235] ;  /* 0x00000000eb547984 */ /* 0x002e680000000800 */
[----:B0-----:R-:W0:Y:S01]  /*4860*/  LDS R81, [R233] ;  /* 0x00000000e9517984 */ /* 0x001e220000000800 */
[----:B--2---:R-:W-:-:S05]  /*4870*/  FMNMX R2, R2, R10, !PT ;  /* 0x0000000a02027209 */ /* 0x004fca0007800000 */
[--C-:B------:R-:W-:Y:S01]  /*4880*/  FADD R83, R3, -R2.reuse ;  /* 0x8000000203537221 */ /* 0x100fe20000000000 */
[----:B---3--:R-:W-:Y:S01]  /*4890*/  FMNMX R3, R76, R11, !PT ;  /* 0x0000000b4c037209 */ /* 0x008fe20007800000 */
[----:B------:R-:W-:Y:S01]  /*48a0*/  FADD R5, R5, -R2 ;  /* 0x8000000205057221 */ /* 0x000fe20000000000 */
[----:B------:R-:W-:Y:S01]  /*48b0*/  FADD R118, -R2, R10 ;  /* 0x0000000a02767221 */ /* 0x000fe20000000100 */
[----:B------:R-:W-:Y:S02]  /*48c0*/  FMUL R76, R83, 1.4426950216293334961 ;  /* 0x3fb8aa3b534c7820 */ /* 0x000fe40000400000 */
[----:B------:R-:W-:Y:S01]  /*48d0*/  FADD R4, R4, -R3 ;  /* 0x8000000304047221 */ /* 0x000fe20000000000 */
[----:B------:R-:W-:Y:S01]  /*48e0*/  FMUL R5, R5, 1.4426950216293334961 ;  /* 0x3fb8aa3b05057820 */ /* 0x000fe20000400000 */
[----:B------:R-:W-:Y:S01]  /*48f0*/  FADD R11, -R3, R11 ;  /* 0x0000000b030b7221 */ /* 0x000fe20000000100 */
[----:B------:R-:W-:Y:S01]  /*4900*/  FMUL R118, R118, 1.4426950216293334961 ;  /* 0x3fb8aa3b76767820 */ /* 0x000fe20000400000 */
[----:B------:R-:W-:Y:S01]  /*4910*/  FMUL R4, R4, 1.4426950216293334961 ;  /* 0x3fb8aa3b04047820 */ /* 0x000fe20000400000 */
[----:B------:R2:W-:Y:S01]  /*4920*/  MUFU.EX2 R83, R5 ;  /* 0x0000000500537308 */ /* 0x0005e20000000800 */
[----:B------:R-:W-:-:S07]  /*4930*/  FMUL R11, R11, 1.4426950216293334961 ;  /* 0x3fb8aa3b0b0b7820 */ /* 0x000fce0000400000 */
[----:B------:R-:W3:Y:S01]  /*4940*/  MUFU.EX2 R76, R76 ;  /* 0x0000004c004c7308 */ /* 0x000ee20000000800 */
[----:B--2---:R-:W-:-:S04]  /*4950*/  FADD R5, R82, -R3 ;  /* 0x8000000352057221 */ /* 0x004fc80000000000 */
[----:B------:R-:W-:-:S03]  /*4960*/  FMUL R5, R5, 1.4426950216293334961 ;  /* 0x3fb8aa3b05057820 */ /* 0x000fc60000400000 */
[----:B------:R1:W-:Y:S08]  /*4970*/  MUFU.EX2 R82, R4 ;  /* 0x0000000400527308 */ /* 0x0003f00000000800 */
[----:B------:R-:W-:Y:S01]  /*4980*/  MUFU.EX2 R119, R11 ;  /* 0x0000000b00777308 */ /* 0x000fe20000000800 */
[----:B-1----:R-:W-:Y:S01]  /*4990*/  FMNMX R4, R84, R12, !PT ;  /* 0x0000000c54047209 */ /* 0x002fe20007800000 */
[----:B---3--:R-:W-:-:S04]  /*49a0*/  FADD R91, R76, R83 ;  /* 0x000000534c5b7221 */ /* 0x008fc80000000000 */
[--C-:B------:R-:W-:Y:S01]  /*49b0*/  FADD R84, R77, -R4.reuse ;  /* 0x800000044d547221 */ /* 0x100fe20000000000 */
[----:B------:R-:W-:Y:S01]  /*49c0*/  FADD R80, R80, -R4 ;  /* 0x8000000450507221 */ /* 0x000fe20000000000 */
[----:B------:R0:W1:Y:S01]  /*49d0*/  MUFU.EX2 R77, R5 ;  /* 0x00000005004d7308 */ /* 0x0000620000000800 */
[----:B------:R-:W2:Y:S01]  /*49e0*/  SHFL.BFLY PT, R90, R91, 0x2, 0x1f ;  /* 0x0c401f005b5a7f89 */ /* 0x000ea200000e0000 */
[----:B------:R-:W-:Y:S01]  /*49f0*/  FADD R12, -R4, R12 ;  /* 0x0000000c040c7221 */ /* 0x000fe20000000100 */
[----:B------:R-:W-:-:S03]  /*4a00*/  FMUL R80, R80, 1.4426950216293334961 ;  /* 0x3fb8aa3b50507820 */ /* 0x000fc60000400000 */
[----:B------:R-:W-:Y:S02]  /*4a10*/  FMUL R12, R12, 1.4426950216293334961 ;  /* 0x3fb8aa3b0c0c7820 */ /* 0x000fe40000400000 */
[----:B------:R-:W-:Y:S01]  /*4a20*/  MUFU.EX2 R118, R118 ;  /* 0x0000007600767308 */ /* 0x000fe20000000800 */
[----:B0-----:R-:W-:Y:S01]  /*4a30*/  FMNMX R5, R81, R13, !PT ;  /* 0x0000000d51057209 */ /* 0x001fe20007800000 */
[----:B------:R-:W-:-:S04]  /*4a40*/  FMUL R81, R84, 1.4426950216293334961 ;  /* 0x3fb8aa3b54517820 */ /* 0x000fc80000400000 */
[--C-:B------:R-:W-:Y:S01]  /*4a50*/  FADD R84, R78, -R5.reuse ;  /* 0x800000054e547221 */ /* 0x100fe20000000000 */
[----:B------:R-:W-:Y:S01]  /*4a60*/  FADD R79, R79, -R5 ;  /* 0x800000054f4f7221 */ /* 0x000fe20000000000 */
[----:B------:R0:W-:Y:S01]  /*4a70*/  MUFU.EX2 R78, R80 ;  /* 0x00000050004e7308 */ /* 0x0001e20000000800 */
[----:B-1----:R-:W-:Y:S01]  /*4a80*/  FADD R89, R82, R77 ;  /* 0x0000004d52597221 */ /* 0x002fe20000000000 */
[----:B------:R-:W-:Y:S01]  /*4a90*/  FADD R13, -R5, R13 ;  /* 0x0000000d050d7221 */ /* 0x000fe20000000100 */
[----:B------:R-:W-:-:S03]  /*4aa0*/  FMUL R79, R79, 1.4426950216293334961 ;  /* 0x3fb8aa3b4f4f7820 */ /* 0x000fc60000400000 */
[----:B------:R-:W1:Y:S01]  /*4ab0*/  SHFL.BFLY PT, R88, R89, 0x2, 0x1f ;  /* 0x0c401f0059587f89 */ /* 0x000e6200000e0000 */
[----:B------:R-:W-:Y:S01]  /*4ac0*/  FMUL R13, R13, 1.4426950216293334961 ;  /* 0x3fb8aa3b0d0d7820 */ /* 0x000fe20000400000 */
[----:B------:R-:W3:Y:S01]  /*4ad0*/  MUFU.EX2 R81, R81 ;  /* 0x0000005100517308 */ /* 0x000ee20000000800 */
[----:B0-----:R-:W-:Y:S01]  /*4ae0*/  FMUL R80, R84, 1.4426950216293334961 ;  /* 0x3fb8aa3b54507820 */ /* 0x001fe20000400000 */
[----:B--2---:R-:W-:-:S05]  /*4af0*/  FADD R10, R91, R90 ;  /* 0x0000005a5b0a7221 */ /* 0x004fca0000000000 */
[----:B------:R-:W0:Y:S01]  /*4b00*/  SHFL.BFLY PT, R11, R10, 0x1, 0x1f ;  /* 0x0c201f000a0b7f89 */ /* 0x000e2200000e0000 */
[----:B------:R-:W-:Y:S08]  /*4b10*/  MUFU.EX2 R80, R80 ;  /* 0x0000005000507308 */ /* 0x000ff00000000800 */
[----:B------:R-:W2:Y:S01]  /*4b20*/  MUFU.EX2 R79, R79 ;  /* 0x0000004f004f7308 */ /* 0x000ea20000000800 */
[----:B---3--:R-:W-:-:S05]  /*4b30*/  FADD R84, R81, R78 ;  /* 0x0000004e51547221 */ /* 0x008fca0000000000 */
[----:B------:R-:W3:Y:S01]  /*4b40*/  SHFL.BFLY PT, R86, R84, 0x2, 0x1f ;  /* 0x0c401f0054567f89 */ /* 0x000ee200000e0000 */
[----:B-1----:R-:W-:Y:S01]  /*4b50*/  FADD R88, R89, R88 ;  /* 0x0000005859587221 */ /* 0x002fe20000000000 */
[----:B------:R-:W1:Y:S04]  /*4b60*/  MUFU.EX2 R12, R12 ;  /* 0x0000000c000c7308 */ /* 0x000e680000000800 */
[----:B------:R-:W4:Y:S01]  /*4b70*/  SHFL.BFLY PT, R89, R88, 0x1, 0x1f ;  /* 0x0c201f0058597f89 */ /* 0x000f2200000e0000 */
[----:B0-----:R-:W-:-:S03]  /*4b80*/  FADD R11, R10, R11 ;  /* 0x0000000b0a0b7221 */ /* 0x001fc60000000000 */
[----:B------:R-:W0:Y:S01]  /*4b90*/  MUFU.EX2 R13, R13 ;  /* 0x0000000d000d7308 */ /* 0x000e220000000800 */
[----:B--2---:R-:W-:-:S05]  /*4ba0*/  FADD R85, R80, R79 ;  /* 0x0000004f50557221 */ /* 0x004fca0000000000 */
[----:B------:R-:W2:Y:S01]  /*4bb0*/  SHFL.BFLY PT, R87, R85, 0x2, 0x1f ;  /* 0x0c401f0055577f89 */ /* 0x000ea200000e0000 */
[----:B---3--:R-:W-:-:S05]  /*4bc0*/  FADD R86, R84, R86 ;  /* 0x0000005654567221 */ /* 0x008fca0000000000 */
[----:B------:R3:W0:Y:S01]  /*4bd0*/  SHFL.BFLY PT, R84, R86, 0x1, 0x1f ;  /* 0x0c201f0056547f89 */ /* 0x00062200000e0000 */
[----:B----4-:R-:W-:Y:S01]  /*4be0*/  FADD R89, R88, R89 ;  /* 0x0000005958597221 */ /* 0x010fe20000000000 */
[----:B--2---:R-:W-:-:S05]  /*4bf0*/  FADD R87, R85, R87 ;  /* 0x0000005755577221 */ /* 0x004fca0000000000 */
[----:B------:R3:W2:Y:S01]  /*4c00*/  SHFL.BFLY PT, R85, R87, 0x1, 0x1f ;  /* 0x0c201f0057557f89 */ /* 0x0006a200000e0000 */
[----:B------:R-:W-:Y:S06]  /*4c10*/  BAR.SYNC.DEFER_BLOCKING 0x0 ;  /* 0x0000000000007b1d */ /* 0x000fec0000010000 */
[----:B-1----:R-:W-:Y:S05]  /*4c20*/  @P0 BRA `(.L_x_6) ;  /* 0x0000000000080947 */ /* 0x002fea0003800000 */
[----:B------:R1:W-:Y:S04]  /*4c30*/  STS [R246], R11 ;  /* 0x0000000bf6007388 */ /* 0x0003e80000000800 */
[----:B------:R1:W-:Y:S02]  /*4c40*/  STS [R245], R89 ;  /* 0x00000059f5007388 */ /* 0x0003e40000000800 */
.L_x_6:
[----:B------:R-:W-:Y:S05]  /*4c50*/  BSYNC.RECONVERGENT B0 ;  /* 0x0000000000007941 */ /* 0x000fea0003800200 */
.L_x_5:
[----:B------:R-:W-:Y:S01]  /*4c60*/  BSSY.RECONVERGENT B0, `(.L_x_7) ;  /* 0x0000006000007945 */ /* 0x000fe20003800200 */
[----:B0-----:R-:W-:Y:S01]  /*4c70*/  FADD R84, R86, R84 ;  /* 0x0000005456547221 */ /* 0x001fe20000000000 */
[----:B--2---:R-:W-:Y:S02]  /*4c80*/  FADD R85, R87, R85 ;  /* 0x0000005557557221 */ /* 0x004fe40000000000 */
[----:B------:R-:W-:Y:S05]  /*4c90*/  @P0 BRA `(.L_x_8) ;  /* 0x0000000000080947 */ /* 0x000fea0003800000 */
[----:B------:R0:W-:Y:S04]  /*4ca0*/  STS [R244], R84 ;  /* 0x00000054f4007388 */ /* 0x0001e80000000800 */
[----:B------:R0:W-:Y:S02]  /*4cb0*/  @!P0 STS [R243], R85 ;  /* 0x00000055f3008388 */ /* 0x0001e40000000800 */
.L_x_8:
[----:B------:R-:W-:Y:S05]  /*4cc0*/  BSYNC.RECONVERGENT B0 ;  /* 0x0000000000007941 */ /* 0x000fea0003800200 */
.L_x_7:
[----:B------:R-:W2:Y:S01]  /*4cd0*/  LDL.64 R136, [R1+0x200] ;  /* 0x0002000001887983 */ /* 0x000ea20000100a00 */
[----:B------:R-:W-:Y:S06]  /*4ce0*/  BAR.SYNC.DEFER_BLOCKING 0x0 ;  /* 0x0000000000007b1d */ /* 0x000fec0000010000 */
[----:B------:R-:W4:Y:S04]  /*4cf0*/  LDL.64 R90, [R1+0x220] ;  /* 0x00022000015a7983 */ /* 0x000f280000100a00 */
[----:B-1-3--:R-:W3:Y:S04]  /*4d00*/  LDL.64 R88, [R1+0x210] ;  /* 0x0002100001587983 */ /* 0x00aee80000100a00 */
[----:B0-----:R-:W3:Y:S04]  /*4d10*/  LDL.64 R84, [R1+0x208] ;  /* 0x0002080001547983 */ /* 0x001ee80000100a00 */
[----:B------:R-:W3:Y:S04]  /*4d20*/  LDL.64 R144, [R1+0x1e0] ;  /* 0x0001e00001907983 */ /* 0x000ee80000100a00 */
[----:B------:R-:W0:Y:S04]  /*4d30*/  LDS R10, [R112] ;  /* 0x00000000700a7984 */ /* 0x000e280000000800 */
[----:B------:R-:W3:Y:S04]  /*4d40*/  LDL.64 R86, [R1+0x218] ;  /* 0x0002180001567983 */ /* 0x000ee80000100a00 */
[----:B------:R-:W3:Y:S04]  /*4d50*/  LDL.64 R114, [R1+0x1f8] ;  /* 0x0001f80001727983 */ /* 0x000ee80000100a00 */
[----:B------:R-:W3:Y:S04]  /*4d60*/  LDL.64 R116, [R1+0x228] ;  /* 0x0002280001747983 */ /* 0x000ee80000100a00 */
[----:B------:R-:W3:Y:S04]  /*4d70*/  LDL.64 R110, [R1+0x1f0] ;  /* 0x0001f000016e7983 */ /* 0x000ee80000100a00 */
[----:B------:R-:W3:Y:S04]  /*4d80*/  LDL.64 R108, [R1+0x1e8] ;  /* 0x0001e800016c7983 */ /* 0x000ee80000100a00 */
[----:B------:R-:W3:Y:S04]  /*4d90*/  LDL.64 R138, [R1+0x1d8] ;  /* 0x0001d800018a7983 */ /* 0x000ee80000100a00 */
[----:B0-----:R-:W0:Y:S02]  /*4da0*/  SHFL.BFLY PT, R11, R10, 0x4, 0x1f ;  /* 0x0c801f000a0b7f89 */ /* 0x001e2400000e0000 */
[----:B0-----:R-:W-:-:S05]  /*4db0*/  FADD R11, R10, R11 ;  /* 0x0000000b0a0b7221 */ /* 0x001fca0000000000 */
[----:B------:R-:W0:Y:S02]  /*4dc0*/  SHFL.BFLY PT, R10, R11, 0x2, 0x1f ;  /* 0x0c401f000b0a7f89 */ /* 0x000e2400000e0000 */
[----:B0-----:R-:W-:-:S05]  /*4dd0*/  FADD R10, R11, R10 ;  /* 0x0000000a0b0a7221 */ /* 0x001fca0000000000 */
[----:B------:R-:W0:Y:S04]  /*4de0*/  SHFL.BFLY PT, R11, R10, 0x1, 0x1f ;  /* 0x0c201f000a0b7f89 */ /* 0x000e2800000e0000 */
[----:B------:R-:W-:Y:S04]  /*4df0*/  STL [R1+0x230], R8 ;  /* 0x0002300801007387 */ /* 0x000fe80000100800 */
[----:B------:R-:W3:Y:S04]  /*4e00*/  LDL.64 R166, [R1+0x1c8] ;  /* 0x0001c80001a67983 */ /* 0x000ee80000100a00 */
[----:B------:R-:W3:Y:S04]  /*4e10*/  LDL.64 R140, [R1+0x1b0] ;  /* 0x0001b000018c7983 */ /* 0x000ee80000100a00 */
[----:B------:R-:W3:Y:S04]  /*4e20*/  LDL.64 R142, [R1+0x1b8] ;  /* 0x0001b800018e7983 */ /* 0x000ee80000100a00 */
[----:B------:R-:W3:Y:S01]  /*4e30*/  LDL.64 R200, [R1+0x178] ;  /* 0x0001780001c87983 */ /* 0x000ee20000100a00 */
[----:B0-----:R-:W-:-:S03]  /*4e40*/  FADD R10, R10, R11 ;  /* 0x0000000b0a0a7221 */ /* 0x001fc60000000000 */
[----:B------:R-:W3:Y:S04]  /*4e50*/  LDL.64 R154, [R1+0x198] ;  /* 0x00019800019a7983 */ /* 0x000ee80000100a00 */
[----:B------:R0:W-:Y:S04]  /*4e60*/  @!P1 STS [R112], R10 ;  /* 0x0000000a70009388 */ /* 0x0001e80000000800 */
[----:B------:R-:W3:Y:S04]  /*4e70*/  LDL.64 R146, [R1+0x1c0] ;  /* 0x0001c00001927983 */ /* 0x000ee80000100a00 */
[----:B------:R-:W3:Y:S04]  /*4e80*/  LDL.64 R204, [R1+0x190] ;  /* 0x0001900001cc7983 */ /* 0x000ee80000100a00 */
[----:B0-----:R-:W3:Y:S04]  /*4e90*/  LDL.64 R112, [R1+0x1d0] ;  /* 0x0001d00001707983 */ /* 0x001ee80000100a00 */
[----:B------:R-:W3:Y:S04]  /*4ea0*/  LDL.64 R198, [R1+0x170] ;  /* 0x0001700001c67983 */ /* 0x000ee80000100a00 */
[----:B------:R-:W3:Y:S04]  /*4eb0*/  LDL.64 R212, [R1+0x140] ;  /* 0x0001400001d47983 */ /* 0x000ee80000100a00 */
[----:B------:R-:W3:Y:S04]  /*4ec0*/  LDL.64 R216, [R1+0x148] ;  /* 0x0001480001d87983 */ /* 0x000ee80000100a00 */
[----:B------:R-:W3:Y:S04]  /*4ed0*/  LDL.64 R208, [R1+0x120] ;  /* 0x0001200001d07983 */ /* 0x000ee80000100a00 */
[----:B------:R-:W3:Y:S04]  /*4ee0*/  LDL.64 R224, [R1+0x108] ;  /* 0x0001080001e07983 */ /* 0x000ee80000100a00 */
[----:B------:R-:W3:Y:S04]  /*4ef0*/  LDL.64 R220, [R1+0x100] ;  /* 0x0001000001dc7983 */ /* 0x000ee80000100a00 */
[----:B------:R-:W3:Y:S04]  /*4f00*/  LDL.64 R238, [R1+0x88] ;  /* 0x0000880001ee7983 */ /* 0x000ee80000100a00 */
[----:B------:R-:W3:Y:S04]  /*4f10*/  LDL.64 R228, [R1+0xa8] ;  /* 0x0000a80001e47983 */ /* 0x000ee80000100a00 */
[----:B------:R-:W3:Y:S01]  /*4f20*/  LDL.64 R240, [R1+0x48] ;  /* 0x0000480001f07983 */ /* 0x000ee20000100a00 */
[C---:B--2---:R-:W-:Y:S01]  /*4f30*/  IMAD.WIDE R10, R7.reuse, 0x2, R136 ;  /* 0x00000002070a7825 */ /* 0x044fe200078e0288 */
[----:B------:R-:W-:Y:S06]  /*4f40*/  BAR.SYNC.DEFER_BLOCKING 0x0 ;  /* 0x0000000000007b1d */ /* 0x000fec0000010000 */
[----:B------:R-:W2:Y:S01]  /*4f50*/  LDL.64 R136, [R1+0x1a8] ;  /* 0x0001a80001887983 */ /* 0x000ea20000100a00 */
[----:B----4-:R-:W-:-:S04]  /*4f60*/  IMAD.WIDE R90, R7, 0x2, R90 ;  /* 0x00000002075a7825 */ /* 0x010fc800078e025a */
[----:B---3--:R-:W-:-:S04]  /*4f70*/  IMAD.WIDE R88, R7, 0x2, R88 ;  /* 0x0000000207587825 */ /* 0x008fc800078e0258 */
[C---:B------:R-:W-:Y:S01]  /*4f80*/  IMAD.WIDE R84, R7.reuse, 0x2, R84 ;  /* 0x0000000207547825 */ /* 0x040fe200078e0254 */
[----:B------:R0:W3:Y:S04]  /*4f90*/  LDG.E.U16 R153, desc[UR10][R90.64] ;  /* 0x0000000a5a997981 */ /* 0x0000e8000c1e1500 */
[----:B------:R-:W4:Y:S01]  /*4fa0*/  LDG.E.U16 R152, desc[UR10][R88.64] ;  /* 0x0000000a58987981 */ /* 0x000f22000c1e1500 */
[----:B------:R-:W-:-:S03]  /*4fb0*/  IMAD.WIDE R86, R7, 0x2, R86 ;  /* 0x0000000207567825 */ /* 0x000fc600078e0256 */
[----:B------:R-:W3:Y:S01]  /*4fc0*/  LDG.E.U16 R151, desc[UR10][R10.64] ;  /* 0x0000000a0a977981 */ /* 0x000ee2000c1e1500 */
[----:B0-----:R-:W-:-:S03]  /*4fd0*/  IMAD.WIDE R90, R7, 0x2, R144 ;  /* 0x00000002075a7825 */ /* 0x001fc600078e0290 */
[----:B------:R-:W3:Y:S04]  /*4fe0*/  LDL.64 R144, [R1+0x188] ;  /* 0x0001880001907983 */ /* 0x000ee80000100a00 */
[----:B------:R0:W4:Y:S04]  /*4ff0*/  LDG.E.U16 R89, desc[UR10][R84.64] ;  /* 0x0000000a54597981 */ /* 0x000128000c1e1500 */
[----:B------:R1:W4:Y:S01]  /*5000*/  LDG.E.U16 R149, desc[UR10][R90.64] ;  /* 0x0000000a5a957981 */ /* 0x000322000c1e1500 */
[----:B------:R-:W-:-:S03]  /*5010*/  IMAD.WIDE R108, R7, 0x2, R108 ;  /* 0x00000002076c7825 */ /* 0x000fc600078e026c */
[----:B------:R-:W4:Y:S01]  /*5020*/  LDG.E.U16 R87, desc[UR10][R86.64] ;  /* 0x0000000a56577981 */ /* 0x000f22000c1e1500 */
[----:B0-----:R-:W-:-:S03]  /*5030*/  IMAD.WIDE R84, R7, 0x2, R114 ;  /* 0x0000000207547825 */ /* 0x001fc600078e0272 */
[----:B------:R-:W4:Y:S01]  /*5040*/  LDL.64 R114, [R1+0x1a0] ;  /* 0x0001a00001727983 */ /* 0x000f220000100a00 */
[----:B------:R-:W-:-:S03]  /*5050*/  IMAD.WIDE R10, R7, 0x2, R138 ;  /* 0x00000002070a7825 */ /* 0x000fc600078e028a */
[----:B------:R-:W4:Y:S04]  /*5060*/  LDG.E.U16 R84, desc[UR10][R84.64] ;  /* 0x0000000a54547981 */ /* 0x000f28000c1e1500 */
[----:B------:R0:W4:Y:S04]  /*5070*/  LDG.E.U16 R86, desc[UR10][R10.64] ;  /* 0x0000000a0a567981 */ /* 0x000128000c1e1500 */
[----:B------:R-:W4:Y:S04]  /*5080*/  LDL.64 R138, [R1+0x180] ;  /* 0x00018000018a7983 */ /* 0x000f280000100a00 */
[----:B------:R0:W4:Y:S01]  /*5090*/  LDG.E.U16 R85, desc[UR10][R108.64] ;  /* 0x0000000a6c557981 */ /* 0x000122000c1e1500 */
[----:B------:R-:W-:-:S05]  /*50a0*/  IMAD.WIDE R110, R7, 0x2, R110 ;  /* 0x00000002076e7825 */ /* 0x000fca00078e026e */
[----:B------:R0:W4:Y:S01]  /*50b0*/  LDG.E.U16 R150, desc[UR10][R110.64] ;  /* 0x0000000a6e967981 */ /* 0x000122000c1e1500 */
[----:B-1----:R-:W-:-:S03]  /*50c0*/  IMAD.WIDE R90, R7, 0x2, R166 ;  /* 0x00000002075a7825 */ /* 0x002fc600078e02a6 */
[----:B------:R-:W4:Y:S01]  /*50d0*/  LDL.64 R166, [R1+0x158] ;  /* 0x0001580001a67983 */ /* 0x000f220000100a00 */
[----:B0-----:R-:W-:-:S03]  /*50e0*/  IMAD.WIDE R10, R7, 0x2, R140 ;  /* 0x00000002070a7825 */ /* 0x001fc600078e028c */
[----:B------:R-:W4:Y:S01]  /*50f0*/  LDL.64 R140, [R1+0x160] ;  /* 0x00016000018c7983 */ /* 0x000f220000100a00 */
[----:B------:R-:W-:-:S03]  /*5100*/  IMAD.WIDE R108, R7, 0x2, R142 ;  /* 0x00000002076c7825 */ /* 0x000fc600078e028e */
[----:B------:R-:W4:Y:S04]  /*5110*/  LDG.E.U16 R90, desc[UR10][R90.64] ;  /* 0x0000000a5a5a7981 */ /* 0x000f28000c1e1500 */
[----:B------:R-:W4:Y:S04]  /*5120*/  LDL.64 R142, [R1+0x168] ;  /* 0x00016800018e7983 */ /* 0x000f280000100a00 */
[----:B------:R-:W4:Y:S01]  /*5130*/  LDG.E.U16 R108, desc[UR10][R108.64] ;  /* 0x0000000a6c6c7981 */ /* 0x000f22000c1e1500 */
[----:B------:R-:W-:-:S05]  /*5140*/  IMAD.WIDE R112, R7, 0x2, R112 ;  /* 0x0000000207707825 */ /* 0x000fca00078e0270 */
[----:B------:R0:W4:Y:S01]  /*5150*/  LDG.E.U16 R148, desc[UR10][R112.64] ;  /* 0x0000000a70947981 */ /* 0x000122000c1e1500 */
[----:B------:R-:W-:-:S03]  /*5160*/  IMAD.WIDE R110, R7, 0x2, R146 ;  /* 0x00000002076e7825 */ /* 0x000fc600078e0292 */
[----:B------:R1:W4:Y:S04]  /*5170*/  LDG.E.U16 R146, desc[UR10][R10.64] ;  /* 0x0000000a0a927981 */ /* 0x000328000c1e1500 */
[----:B------:R-:W4:Y:S01]  /*5180*/  LDG.E.U16 R147, desc[UR10][R110.64] ;  /* 0x0000000a6e937981 */ /* 0x000f22000c1e1500 */
[----:B0-----:R-:W-:-:S03]  /*5190*/  IMAD.WIDE R112, R7, 0x2, R154 ;  /* 0x0000000207707825 */ /* 0x001fc600078e029a */
[----:B------:R-:W4:Y:S01]  /*51a0*/  LDL.64 R154, [R1+0x150] ;  /* 0x00015000019a7983 */ /* 0x000f220000100a00 */
[----:B-1----:R-:W-:-:S03]  /*51b0*/  IMAD.WIDE R10, R7, 0x2, R204 ;  /* 0x00000002070a7825 */ /* 0x002fc600078e02cc */
[----:B------:R-:W4:Y:S04]  /*51c0*/  LDL.64 R204, [R1+0x110] ;  /* 0x0001100001cc7983 */ /* 0x000f280000100a00 */
[----:B------:R-:W4:Y:S01]  /*51d0*/  LDG.E.U16 R88, desc[UR10][R112.64] ;  /* 0x0000000a70587981 */ /* 0x000f22000c1e1500 */
[----:B--2---:R-:W-:-:S05]  /*51e0*/  IMAD.WIDE R136, R7, 0x2, R136 ;  /* 0x0000000207887825 */ /* 0x004fca00078e0288 */
[----:B------:R0:W2:Y:S02]  /*51f0*/  LDG.E.U16 R91, desc[UR10][R136.64] ;  /* 0x0000000a885b7981 */ /* 0x0000a4000c1e1500 */
[C---:B0-----:R-:W-:Y:S02]  /*5200*/  IMAD.WIDE R136, R7.reuse, 0x2, R200 ;  /* 0x0000000207887825 */ /* 0x041fe400078e02c8 */
[----:B------:R-:W2:Y:S04]  /*5210*/  LDL.64 R200, [R1+0x138] ;  /* 0x0001380001c87983 */ /* 0x000ea80000100a00 */
[----:B------:R-:W2:Y:S01]  /*5220*/  LDG.E.U16 R109, desc[UR10][R136.64] ;  /* 0x0000000a886d7981 */ /* 0x000ea2000c1e1500 */
[----:B---3--:R-:W-:-:S03]  /*5230*/  IMAD.WIDE R110, R7, 0x2, R144 ;  /* 0x00000002076e7825 */ /* 0x008fc600078e0290 */
[----:B------:R-:W3:Y:S01]  /*5240*/  LDG.E.U16 R144, desc[UR10][R10.64] ;  /* 0x0000000a0a907981 */ /* 0x000ee2000c1e1500 */
[----:B----4-:R-:W-:-:S03]  /*5250*/  IMAD.WIDE R114, R7, 0x2, R114 ;  /* 0x0000000207727825 */ /* 0x010fc600078e0272 */
[----:B------:R-:W4:Y:S04]  /*5260*/  LDG.E.U16 R110, desc[UR10][R110.64] ;  /* 0x0000000a6e6e7981 */ /* 0x000f28000c1e1500 */
[----:B------:R0:W3:Y:S02]  /*5270*/  LDG.E.U16 R145, desc[UR10][R114.64] ;  /* 0x0000000a72917981 */ /* 0x0000e4000c1e1500 */
[C---:B0-----:R-:W-:Y:S02]  /*5280*/  IMAD.WIDE R114, R7.reuse, 0x2, R198 ;  /* 0x0000000207727825 */ /* 0x041fe400078e02c6 */
[----:B------:R-:W3:Y:S02]  /*5290*/  LDL.64 R198, [R1+0x130] ;  /* 0x0001300001c67983 */ /* 0x000ee40000100a00 */
[----:B------:R-:W-:-:S04]  /*52a0*/  IMAD.WIDE R138, R7, 0x2, R138 ;  /* 0x00000002078a7825 */ /* 0x000fc800078e028a */
[C---:B------:R-:W-:Y:S02]  /*52b0*/  IMAD.WIDE R136, R7.reuse, 0x2, R216 ;  /* 0x0000000207887825 */ /* 0x040fe400078e02d8 */
[----:B------:R-:W4:Y:S02]  /*52c0*/  LDL.64 R216, [R1+0xe8] ;  /* 0x0000e80001d87983 */ /* 0x000f240000100a00 */
[----:B------:R-:W-:-:S05]  /*52d0*/  IMAD.WIDE R10, R7, 0x2, R140 ;  /* 0x00000002070a7825 */ /* 0x000fca00078e028c */
[----:B------:R0:W4:Y:S01]  /*52e0*/  LDG.E.U16 R141, desc[UR10][R10.64] ;  /* 0x0000000a0a8d7981 */ /* 0x000122000c1e1500 */
[----:B------:R-:W-:-:S03]  /*52f0*/  IMAD.WIDE R112, R7, 0x2, R142 ;  /* 0x0000000207707825 */ /* 0x000fc600078e028e */
[----:B------:R-:W4:Y:S04]  /*5300*/  LDG.E.U16 R142, desc[UR10][R114.64] ;  /* 0x0000000a728e7981 */ /* 0x000f28000c1e1500 */
[----:B------:R1:W4:Y:S01]  /*5310*/  LDG.E.U16 R143, desc[UR10][R138.64] ;  /* 0x0000000a8a8f7981 */ /* 0x000322000c1e1500 */
[----:B0-----:R-:W-:-:S03]  /*5320*/  IMAD.WIDE R10, R7, 0x2, R212 ;  /* 0x00000002070a7825 */ /* 0x001fc600078e02d4 */
[----:B------:R-:W4:Y:S04]  /*5330*/  LDL.64 R212, [R1+0xf0] ;  /* 0x0000f00001d47983 */ /* 0x000f280000100a00 */
[----:B------:R-:W4:Y:S01]  /*5340*/  LDG.E.U16 R111, desc[UR10][R112.64] ;  /* 0x0000000a706f7981 */ /* 0x000f22000c1e1500 */
[----:B-1----:R-:W-:-:S03]  /*5350*/  IMAD.WIDE R138, R7, 0x2, R154 ;  /* 0x00000002078a7825 */ /* 0x002fc600078e029a */
[----:B------:R-:W4:Y:S04]  /*5360*/  LDL.64 R154, [R1+0x118] ;  /* 0x00011800019a7983 */ /* 0x000f280000100a00 */
[----:B------:R-:W4:Y:S04]  /*5370*/  LDG.E.U16 R140, desc[UR10][R138.64] ;  /* 0x0000000a8a8c7981 */ /* 0x000f28000c1e1500 */
[----:B------:R0:W4:Y:S02]  /*5380*/  LDG.E.U16 R139, desc[UR10][R10.64] ;  /* 0x0000000a0a8b7981 */ /* 0x000124000c1e1500 */
[----:B0-----:R-:W-:-:S02]  /*5390*/  IMAD.WIDE R10, R7, 0x2, R204 ;  /* 0x00000002070a7825 */ /* 0x001fc400078e02cc */
[----:B------:R-:W4:Y:S02]  /*53a0*/  LDL.64 R204, [R1+0xc8] ;  /* 0x0000c80001cc7983 */ /* 0x000f240000100a00 */
[C---:B--2---:R-:W-:Y:S02]  /*53b0*/  IMAD.WIDE R114, R7.reuse, 0x2, R200 ;  /* 0x0000000207727825 */ /* 0x044fe400078e02c8 */
[----:B------:R-:W2:Y:S02]  /*53c0*/  LDL.64 R200, [R1+0xf8] ;  /* 0x0000f80001c87983 */ /* 0x000ea40000100a00 */
[C---:B------:R-:W-:Y:S02]  /*53d0*/  IMAD.WIDE R112, R7.reuse, 0x2, R166 ;  /* 0x0000000207707825 */ /* 0x040fe400078e02a6 */
[----:B------:R-:W2:Y:S04]  /*53e0*/  LDL.64 R166, [R1+0x128] ;  /* 0x0001280001a67983 */ /* 0x000ea80000100a00 */
[----:B------:R-:W2:Y:S01]  /*53f0*/  LDG.E.U16 R113, desc[UR10][R112.64] ;  /* 0x0000000a70717981 */ /* 0x000ea2000c1e1500 */
[----:B------:R-:W-:-:S03]  /*5400*/  IMAD.WIDE R116, R7, 0x2, R116 ;  /* 0x0000000207747825 */ /* 0x000fc600078e0274 */
[----:B------:R-:W2:Y:S04]  /*5410*/  LDG.E.U16 R114, desc[UR10][R114.64] ;  /* 0x0000000a72727981 */ /* 0x000ea8000c1e1500 */
[----:B------:R-:W2:Y:S04]  /*5420*/  LDG.E.U16 R116, desc[UR10][R116.64] ;  /* 0x0000000a74747981 */ /* 0x000ea8000c1e1500 */
[----:B------:R0:W2:Y:S02]  /*5430*/  LDG.E.U16 R112, desc[UR10][R136.64] ;  /* 0x0000000a88707981 */ /* 0x0000a4000c1e1500 */
[----:B0-----:R-:W-:-:S02]  /*5440*/  IMAD.WIDE R136, R7, 0x2, R208 ;  /* 0x0000000207887825 */ /* 0x001fc400078e02d0 */
[----:B------:R-:W2:Y:S04]  /*5450*/  LDL.64 R208, [R1+0xd8] ;  /* 0x0000d80001d07983 */ /* 0x000ea80000100a00 */
[----:B------:R-:W2:Y:S04]  /*5460*/  LDG.E.U16 R137, desc[UR10][R136.64] ;  /* 0x0000000a88897981 */ /* 0x000ea8000c1e1500 */
[----:B------:R4:W2:Y:S01]  /*5470*/  LDG.E.U16 R136, desc[UR10][R10.64] ;  /* 0x0000000a0a887981 */ /* 0x0008a2000c1e1500 */
[----:B---3--:R-:W-:-:S05]  /*5480*/  IMAD.WIDE R198, R7, 0x2, R198 ;  /* 0x0000000207c67825 */ /* 0x008fca00078e02c6 */
[----:B------:R0:W3:Y:S01]  /*5490*/  LDG.E.U16 R138, desc[UR10][R198.64] ;  /* 0x0000000ac68a7981 */ /* 0x0000e2000c1e1500 */
[----:B----4-:R-:W-:-:S03]  /*54a0*/  IMAD.WIDE R10, R7, 0x2, R212 ;  /* 0x00000002070a7825 */ /* 0x010fc600078e02d4 */
[----:B------:R-:W4:Y:S01]  /*54b0*/  LDL.64 R212, [R1+0x98] ;  /* 0x0000980001d47983 */ /* 0x000f220000100a00 */
[----:B0-----:R-:W-:-:S04]  /*54c0*/  IMAD.WIDE R198, R7, 0x2, R204 ;  /* 0x0000000207c67825 */ /* 0x001fc800078e02cc */
[----:B--2---:R-:W-:-:S06]  /*54d0*/  IMAD.WIDE R200, R7, 0x2, R200 ;  /* 0x0000000207c87825 */ /* 0x004fcc00078e02c8 */
[----:B------:R-:W2:Y:S04]  /*54e0*/  LDG.E.U16 R200, desc[UR10][R200.64] ;  /* 0x0000000ac8c87981 */ /* 0x000ea8000c1e1500 */
[----:B------:R0:W2:Y:S02]  /*54f0*/  LDG.E.U16 R201, desc[UR10][R10.64] ;  /* 0x0000000a0ac97981 */ /* 0x0000a4000c1e1500 */
[C---:B0-----:R-:W-:Y:S02]  /*5500*/  IMAD.WIDE R10, R7.reuse, 0x2, R216 ;  /* 0x00000002070a7825 */ /* 0x041fe400078e02d8 */
[----:B------:R-:W2:Y:S04]  /*5510*/  LDL.64 R216, [R1+0x68] ;  /* 0x0000680001d87983 */ /* 0x000ea80000100a00 */
[----:B------:R-:W3:Y:S04]  /*5520*/  LDG.E.U16 R204, desc[UR10][R10.64] ;  /* 0x0000000a0acc7981 */ /* 0x000ee8000c1e1500 */
[----:B------:R-:W3:Y:S01]  /*5530*/  LDL.64 R10, [R1+0xb8] ;  /* 0x0000b800010a7983 */ /* 0x000ee20000100a00 */
[----:B------:R-:W-:-:S04]  /*5540*/  IMAD.WIDE R154, R7, 0x2, R154 ;  /* 0x00000002079a7825 */ /* 0x000fc800078e029a */
[C---:B------:R-:W-:Y:S01]  /*5550*/  IMAD.WIDE R166, R7.reuse, 0x2, R166 ;  /* 0x0000000207a67825 */ /* 0x040fe200078e02a6 */
[----:B------:R0:W3:Y:S04]  /*5560*/  LDG.E.U16 R115, desc[UR10][R154.64] ;  /* 0x0000000a9a737981 */ /* 0x0000e8000c1e1500 */
[----:B------:R1:W3:Y:S01]  /*5570*/  LDG.E.U16 R117, desc[UR10][R166.64] ;  /* 0x0000000aa6757981 */ /* 0x0002e2000c1e1500 */
[----:B0-----:R-:W-:-:S03]  /*5580*/  IMAD.WIDE R154, R7, 0x2, R224 ;  /* 0x00000002079a7825 */ /* 0x001fc600078e02e0 */
[----:B------:R-:W3:Y:S01]  /*5590*/  LDL.64 R224, [R1+0x38] ;  /* 0x0000380001e07983 */ /* 0x000ee20000100a00 */
[----:B-1----:R-:W-:-:S03]  /*55a0*/  IMAD.WIDE R166, R7, 0x2, R220 ;  /* 0x0000000207a67825 */ /* 0x002fc600078e02dc */
[----:B------:R-:W3:Y:S04]  /*55b0*/  LDG.E.U16 R154, desc[UR10][R154.64] ;  /* 0x0000000a9a9a7981 */ /* 0x000ee8000c1e1500 */
[----:B------:R-:W3:Y:S04]  /*55c0*/  LDL.64 R220, [R1+0x78] ;  /* 0x0000780001dc7983 */ /* 0x000ee80000100a00 */
[----:B------:R0:W3:Y:S02]  /*55d0*/  LDG.E.U16 R155, desc[UR10][R166.64] ;  /* 0x0000000aa69b7981 */ /* 0x0000e4000c1e1500 */
[----:B0-----:R-:W-:-:S02]  /*55e0*/  IMAD.WIDE R166, R7, 0x2, R208 ;  /* 0x0000000207a67825 */ /* 0x001fc400078e02d0 */
[----:B------:R4:W3:Y:S04]  /*55f0*/  LDG.E.U16 R208, desc[UR10][R198.64] ;  /* 0x0000000ac6d07981 */ /* 0x0008e8000c1e1500 */
[----:B------:R-:W3:Y:S01]  /*5600*/  LDG.E.U16 R205, desc[UR10][R166.64] ;  /* 0x0000000aa6cd7981 */ /* 0x000ee2000c1e1500 */
[----:B----4-:R-:W-:-:S05]  /*5610*/  IMAD.WIDE R198, R7, 0x2, R212 ;  /* 0x0000000207c67825 */ /* 0x010fca00078e02d4 */
[----:B------:R2:W4:Y:S02]  /*5620*/  LDG.E.U16 R213, desc[UR10][R198.64] ;  /* 0x0000000ac6d57981 */ /* 0x000524000c1e1500 */
[----:B--2---:R-:W-:-:S04]  /*5630*/  IMAD.WIDE R198, R7, 0x2, R216 ;  /* 0x0000000207c67825 */ /* 0x004fc800078e02d8 */
[----:B---3--:R-:W-:-:S05]  /*5640*/  IMAD.WIDE R10, R7, 0x2, R10 ;  /* 0x00000002070a7825 */ /* 0x008fca00078e020a */
[----:B------:R0:W2:Y:S02]  /*5650*/  LDG.E.U16 R209, desc[UR10][R10.64] ;  /* 0x0000000a0ad17981 */ /* 0x0000a4000c1e1500 */
[C---:B0-----:R-:W-:Y:S02]  /*5660*/  IMAD.WIDE R10, R7.reuse, 0x2, R238 ;  /* 0x00000002070a7825 */ /* 0x041fe400078e02ee */
[----:B------:R-:W3:Y:S04]  /*5670*/  LDL.64 R238, [R1+0x90] ;  /* 0x0000900001ee7983 */ /* 0x000ee80000100a00 */
[----:B------:R-:W2:Y:S04]  /*5680*/  LDG.E.U16 R216, desc[UR10][R10.64] ;  /* 0x0000000a0ad87981 */ /* 0x000ea8000c1e1500 */
[----:B------:R-:W2:Y:S01]  /*5690*/  LDL.64 R10, [R1+0x58] ;  /* 0x00005800010a7983 */ /* 0x000ea20000100a00 */
[----:B------:R-:W-:-:S03]  /*56a0*/  IMAD.WIDE R166, R7, 0x2, R228 ;  /* 0x0000000207a67825 */ /* 0x000fc600078e02e4 */
[----:B------:R-:W3:Y:S04]  /*56b0*/  LDL.64 R228, [R1+0xc0] ;  /* 0x0000c00001e47983 */ /* 0x000ee80000100a00 */
[----:B------:R0:W3:Y:S02]  /*56c0*/  LDG.E.U16 R212, desc[UR10][R166.64] ;  /* 0x0000000aa6d47981 */ /* 0x0000e4000c1e1500 */
[C---:B0-----:R-:W-:Y:S02]  /*56d0*/  IMAD.WIDE R166, R7.reuse, 0x2, R220 ;  /* 0x0000000207a67825 */ /* 0x041fe400078e02dc */
[----:B------:R0:W4:Y:S04]  /*56e0*/  LDG.E.U16 R220, desc[UR10][R198.64] ;  /* 0x0000000ac6dc7981 */ /* 0x000128000c1e1500 */
[----:B------:R1:W4:Y:S01]  /*56f0*/  LDG.E.U16 R217, desc[UR10][R166.64] ;  /* 0x0000000aa6d97981 */ /* 0x000322000c1e1500 */
[----:B0-----:R-:W-:-:S04]  /*5700*/  IMAD.WIDE R198, R7, 0x2, R224 ;  /* 0x0000000207c67825 */ /* 0x001fc800078e02e0 */
[C---:B-1----:R-:W-:Y:S01]  /*5710*/  IMAD.WIDE R166, R7.reuse, 0x2, R240 ;  /* 0x0000000207a67825 */ /* 0x042fe200078e02f0 */
[----:B------:R3:W4:Y:S04]  /*5720*/  LDG.E.U16 R225, desc[UR10][R198.64] ;  /* 0x0000000ac6e17981 */ /* 0x000728000c1e1500 */
[----:B------:R0:W4:Y:S04]  /*5730*/  LDG.E.U16 R224, desc[UR10][R166.64] ;  /* 0x0000000aa6e07981 */ /* 0x000128000c1e1500 */
[----:B------:R-:W4:Y:S04]  /*5740*/  LDL.64 R240, [R1+0x60] ;  /* 0x0000600001f07983 */ /* 0x000f280000100a00 */
[----:B------:R-:W0:Y:S01]  /*5750*/  LDL.64 R166, [R1+0xd0] ;  /* 0x0000d00001a67983 */ /* 0x000e220000100a00 */
[----:B--2---:R-:W-:-:S05]  /*5760*/  IMAD.WIDE R10, R7, 0x2, R10 ;  /* 0x00000002070a7825 */ /* 0x004fca00078e020a */
[----:B------:R1:W2:Y:S04]  /*5770*/  LDG.E.U16 R221, desc[UR10][R10.64] ;  /* 0x0000000a0add7981 */ /* 0x0002a8000c1e1500 */
[----:B------:R-:W1:Y:S01]  /*5780*/  LDL.64 R10, [R1+0xe0] ;  /* 0x0000e000010a7983 */ /* 0x000e620000100a00 */
[----:B---3--:R-:W-:-:S05]  /*5790*/  IMAD.WIDE R198, R7, 0x2, R228 ;  /* 0x0000000207c67825 */ /* 0x008fca00078e02e4 */
[----:B------:R-:W3:Y:S01]  /*57a0*/  LDG.E.U16 R232, desc[UR10][R198.64] ;  /* 0x0000000ac6e87981 */ /* 0x000ee2000c1e1500 */
[----:B0-----:R-:W-:-:S05]  /*57b0*/  IMAD.WIDE R166, R7, 0x2, R166 ;  /* 0x0000000207a67825 */ /* 0x001fca00078e02a6 */
[----:B------:R0:W2:Y:S04]  /*57c0*/  LDG.E.U16 R229, desc[UR10][R166.64] ;  /* 0x0000000aa6e57981 */ /* 0x0000a8000c1e1500 */
[----:B------:R-:W0:Y:S01]  /*57d0*/  LDL.64 R166, [R1+0xa0] ;  /* 0x0000a00001a67983 */ /* 0x000e220000100a00 */
[----:B-1----:R-:W-:-:S05]  /*57e0*/  IMAD.WIDE R10, R7, 0x2, R10 ;  /* 0x00000002070a7825 */ /* 0x002fca00078e020a */
[----:B------:R1:W2:Y:S04]  /*57f0*/  LDG.E.U16 R228, desc[UR10][R10.64] ;  /* 0x0000000a0ae47981 */ /* 0x0002a8000c1e1500 */
[----:B------:R-:W1:Y:S01]  /*5800*/  LDL.64 R10, [R1+0xb0] ;  /* 0x0000b000010a7983 */ /* 0x000e620000100a00 */
[----:B0-----:R-:W-:-:S05]  /*5810*/  IMAD.WIDE R166, R7, 0x2, R166 ;  /* 0x0000000207a67825 */ /* 0x001fca00078e02a6 */
[----:B------:R-:W2:Y:S04]  /*5820*/  LDG.E.U16 R236, desc[UR10][R166.64] ;  /* 0x0000000aa6ec7981 */ /* 0x000ea8000c1e1500 */
[----:B------:R-:W2:Y:S01]  /*5830*/  LDL.64 R166, [R1+0x70] ;  /* 0x0000700001a67983 */ /* 0x000ea20000100a00 */
[----:B-1----:R-:W-:-:S05]  /*5840*/  IMAD.WIDE R10, R7, 0x2, R10 ;  /* 0x00000002070a7825 */ /* 0x002fca00078e020a */
[----:B------:R-:W3:Y:S04]  /*5850*/  LDG.E.U16 R234, desc[UR10][R10.64] ;  /* 0x0000000a0aea7981 */ /* 0x000ee8000c1e1500 */
[----:B------:R-:W3:Y:S01]  /*5860*/  LDL.64 R10, [R1+0x80] ;  /* 0x00008000010a7983 */ /* 0x000ee20000100a00 */
[----:B------:R-:W-:-:S05]  /*5870*/  IMAD.WIDE R198, R7, 0x2, R238 ;  /* 0x0000000207c67825 */ /* 0x000fca00078e02ee */
[----:B------:R4:W3:Y:S02]  /*5880*/  LDG.E.U16 R238, desc[UR10][R198.64] ;  /* 0x0000000ac6ee7981 */ /* 0x0008e4000c1e1500 */
[----:B----4-:R-:W-:-:S05]  /*5890*/  IMAD.WIDE R198, R7, 0x2, R240 ;  /* 0x0000000207c67825 */ /* 0x010fca00078e02f0 */
[----:B------:R0:W4:Y:S04]  /*58a0*/  LDG.E.U16 R240, desc[UR10][R198.64] ;  /* 0x0000000ac6f07981 */ /* 0x000128000c1e1500 */
[----:B------:R-:W0:Y:S01]  /*58b0*/  LDL.64 R198, [R1+0x30] ;  /* 0x0000300001c67983 */ /* 0x000e220000100a00 */
[----:B--2---:R-:W-:-:S05]  /*58c0*/  IMAD.WIDE R166, R7, 0x2, R166 ;  /* 0x0000000207a67825 */ /* 0x004fca00078e02a6 */
[----:B------:R1:W2:Y:S04]  /*58d0*/  LDG.E.U16 R241, desc[UR10][R166.64] ;  /* 0x0000000aa6f17981 */ /* 0x0002a8000c1e1500 */
[----:B------:R-:W1:Y:S01]  /*58e0*/  LDL.64 R166, [R1+0x40] ;  /* 0x0000400001a67983 */ /* 0x000e620000100a00 */
[----:B---3--:R-:W-:-:S05]  /*58f0*/  IMAD.WIDE R10, R7, 0x2, R10 ;  /* 0x00000002070a7825 */ /* 0x008fca00078e020a */
[----:B------:R-:W3:Y:S04]  /*5900*/  LDG.E.U16 R239, desc[UR10][R10.64] ;  /* 0x0000000a0aef7981 */ /* 0x000ee8000c1e1500 */
[----:B------:R-:W2:Y:S01]  /*5910*/  LDL.64 R10, [R1+0x50] ;  /* 0x00005000010a7983 */ /* 0x000ea20000100a00 */
[----:B0-----:R-:W-:-:S06]  /*5920*/  IMAD.WIDE R198, R7, 0x2, R198 ;  /* 0x0000000207c67825 */ /* 0x001fcc00078e02c6 */
[----:B------:R-:W3:Y:S01]  /*5930*/  LDG.E.U16 R198, desc[UR10][R198.64] ;  /* 0x0000000ac6c67981 */ /* 0x000ee2000c1e1500 */
[----:B-1----:R-:W-:-:S06]  /*5940*/  IMAD.WIDE R166, R7, 0x2, R166 ;  /* 0x0000000207a67825 */ /* 0x002fcc00078e02a6 */
[----:B------:R0:W3:Y:S01]  /*5950*/  LDG.E.U16 R167, desc[UR10][R166.64] ;  /* 0x0000000aa6a77981 */ /* 0x0000e2000c1e1500 */
[----:B------:R-:W0:Y:S02]  /*5960*/  S2R R8, SR_TID.X ;  /* 0x0000000000087919 */ /* 0x000e240000002100 */
[C---:B0-----:R-:W-:Y:S02]  /*5970*/  LOP3.LUT R166, R8.reuse, 0xe0, RZ, 0xc0, !PT ;  /* 0x000000e008a67812 */ /* 0x041fe400078ec0ff */
[----:B------:R-:W-:-:S04]  /*5980*/  LOP3.LUT R199, R8, 0x1f, RZ, 0xc0, !PT ;  /* 0x0000001f08c77812 */ /* 0x000fc800078ec0ff */
[----:B------:R-:W-:Y:S01]  /*5990*/  LEA R199, R199, UR8, 0x7 ;  /* 0x00000008c7c77c11 */ /* 0x000fe2000f8e38ff */
[----:B--2---:R-:W-:-:S05]  /*59a0*/  IMAD.WIDE R10, R7, 0x2, R10 ;  /* 0x00000002070a7825 */ /* 0x004fca00078e020a */
[----:B------:R0:W2:Y:S04]  /*59b0*/  LDG.E.U16 R242, desc[UR10][R10.64] ;  /* 0x0000000a0af27981 */ /* 0x0000a8000c1e1500 */
[----:B0-----:R-:W-:Y:S04]  /*59c0*/  LDS R10, [R251] ;  /* 0x00000000fb0a7984 */ /* 0x001fe80000000800 */
[----:B------:R-:W0:Y:S02]  /*59d0*/  LDS R11, [R237] ;  /* 0x00000000ed0b7984 */ /* 0x000e240000000800 */
[----:B0-----:R-:W-:-:S02]  /*59e0*/  FFMA2 R18, R18.F32x2.HI_LO, R118.F32x2.HI_LO, R10.F32x2.HI_LO ;  /* 0x0000007612127249 */ /* 0x001fc4000000000a */
[----:B------:R-:W-:Y:S04]  /*59f0*/  LDS R10, [R235] ;  /* 0x00000000eb0a7984 */ /* 0x000fe80000000800 */
[----:B------:R-:W-:Y:S01]  /*5a00*/  LDS R11, [R233] ;  /* 0x00000000e90b7984 */ /* 0x000fe20000000800 */
[----:B------:R-:W-:Y:S06]  /*5a10*/  BAR.SYNC.DEFER_BLOCKING 0x0 ;  /* 0x0000000000007b1d */ /* 0x000fec0000010000 */
[----:B------:R0:W-:Y:S02]  /*5a20*/  STS.U16 [R0+UR8], R116 ;  /* 0x0000007400007988 */ /* 0x0001e40008000408 */
[----:B0-----:R-:W-:-:S05]  /*5a30*/  LOP3.LUT R116, R8, 0x7, RZ, 0xc0, !PT ;  /* 0x0000000708747812 */ /* 0x001fca00078ec0ff */
[C---:B------:R-:W-:Y:S01]  /*5a40*/  IMAD.SHL.U32 R251, R116.reuse, 0x10, RZ ;  /* 0x0000001074fb7824 */ /* 0x040fe200078e00ff */
[----:B------:R-:W-:Y:S02]  /*5a50*/  LEA R116, R116, R166, 0x2 ;  /* 0x000000a674747211 */ /* 0x000fe400078e10ff */
[----:B------:R-:W-:-:S04]  /*5a60*/  SHF.R.U32.HI R166, RZ, 0x1, R166 ;  /* 0x00000001ffa67819 */ /* 0x000fc800000116a6 */
[----:B------:R-:W-:-:S05]  /*5a70*/  LOP3.LUT R166, R251, R166, RZ, 0x3c, !PT ;  /* 0x000000a6fba67212 */ /* 0x000fca00078e3cff */
[----:B------:R-:W-:Y:S02]  /*5a80*/  IMAD.IADD R199, R166, 0x1, R199 ;  /* 0x00000001a6c77824 */ /* 0x000fe400078e02c7 */
[----:B------:R-:W-:-:S05]  /*5a90*/  IMAD.SHL.U32 R166, R8, 0x80, RZ ;  /* 0x0000008008a67824 */ /* 0x000fca00078e00ff */
[----:B------:R-:W-:-:S04]  /*5aa0*/  LOP3.LUT R166, R251, 0x780, R166, 0xf8, !PT ;  /* 0x00000780fba67812 */ /* 0x000fc800078ef8a6 */
[----:B------:R-:W-:Y:S01]  /*5ab0*/  LOP3.LUT R166, R166, 0x10, R8, 0x78, !PT ;  /* 0x00000010a6a67812 */ /* 0x000fe200078e7808 */
[----:B------:R-:W-:-:S05]  /*5ac0*/  IMAD.SHL.U32 R8, R8, 0x2, RZ ;  /* 0x0000000208087824 */ /* 0x000fca00078e00ff */
[----:B------:R-:W-:Y:S02]  /*5ad0*/  LOP3.LUT R251, R251, 0x30, R8, 0x78, !PT ;  /* 0x00000030fbfb7812 */ /* 0x000fe400078e7808 */
[----:B------:R0:W5:Y:S01]  /*5ae0*/  LDL.LU R8, [R1+0x230] ;  /* 0x0002300001087983 */ /* 0x0001620000300800 */
[----:B------:R-:W-:Y:S02]  /*5af0*/  F2FP.F16.F32.PACK_AB R76, R83, R76 ;  /* 0x0000004c534c723e */ /* 0x000fe400000000ff */
[----:B------:R-:W-:Y:S02]  /*5b00*/  F2FP.F16.F32.PACK_AB R77, R77, R82 ;  /* 0x000000524d4d723e */ /* 0x000fe400000000ff */
[----:B------:R-:W-:Y:S02]  /*5b10*/  F2FP.F16.F32.PACK_AB R78, R78, R81 ;  /* 0x000000514e4e723e */ /* 0x000fe400000000ff */
[----:B------:R-:W-:Y:S01]  /*5b20*/  F2FP.F16.F32.PACK_AB R79, R79, R80 ;  /* 0x000000504f4f723e */ /* 0x000fe200000000ff */
        /* <DEDUP_REMOVED lines=10> */
[----:B------:R0:W-:Y:S04]  /*5bd0*/  STS.U16 [R0+UR8+0x2c00], R109 ;  /* 0x002c006d00007988 */ /* 0x0001e80008000408 */
        /* <DEDUP_REMOVED lines=46> */
[----:B---3--:R-:W-:Y:S04]  /*5ec0*/  STS.U16 [R252+UR8+0x6a00], R239 ;  /* 0x006a00effc007988 */ /* 0x008fe80008000408 */
[----:B------:R-:W-:Y:S04]  /*5ed0*/  STS.U16 [R252+UR8+0x6e00], R241 ;  /* 0x006e00f1fc007988 */ /* 0x000fe80008000408 */
[----:B----4-:R-:W-:Y:S04]  /*5ee0*/  STS.U16 [R252+UR8+0x7200], R240 ;  /* 0x007200f0fc007988 */ /* 0x010fe80008000408 */
[----:B--2---:R-:W-:Y:S04]  /*5ef0*/  STS.U16 [R252+UR8+0x7600], R242 ;  /* 0x007600f2fc007988 */ /* 0x004fe80008000408 */
[----:B------:R-:W-:Y:S04]  /*5f00*/  STS.U16 [R252+UR8+0x7a00], R167 ;  /* 0x007a00a7fc007988 */ /* 0x000fe80008000408 */
[----:B------:R-:W-:Y:S04]  /*5f10*/  STS.U16 [R252+UR8+0x7e00], R198 ;  /* 0x007e00c6fc007988 */ /* 0x000fe80008000408 */
[----:B------:R-:W-:Y:S01]  /*5f20*/  STSM.16.M88.4 [R199+0xc000], R76 ;  /* 0x00c0004cc7007844 */ /* 0x000fe20000000200 */
[----:B------:R-:W-:Y:S01]  /*5f30*/  BAR.SYNC.DEFER_BLOCKING 0x0 ;  /* 0x0000000000007b1d */ /* 0x000fe20000010000 */
[----:B------:R-:W-:-:S05]  /*5f40*/  IMAD.U32 R116, R116, 0x20, R251 ;  /* 0x0000002074747824 */ /* 0x000fca00078e00fb */
[----:B------:R-:W-:Y:S04]  /*5f50*/  LDSM.16.M88.4 R144, [R166+UR8+0xc000] ;  /* 0x00c00008a690783b */ /* 0x000fe80008000200 */
[----:B------:R-:W2:Y:S04]  /*5f60*/  LDSM.16.M88.4 R88, [R116+UR8] ;  /* 0x000000087458783b */ /* 0x000ea80008000200 */
[----:B------:R-:W3:Y:S04]  /*5f70*/  LDSM.16.M88.4 R84, [R116+UR8+0x2000] ;  /* 0x002000087454783b */ /* 0x000ee80008000200 */
[----:B------:R-:W4:Y:S04]  /*5f80*/  LDSM.16.M88.4 R80, [R116+UR8+0x4000] ;  /* 0x004000087450783b */ /* 0x000f280008000200 */
[----:B------:R2:W4:Y:S04]  /*5f90*/  LDSM.16.M88.4 R76, [R116+UR8+0x6000] ;  /* 0x00600008744c783b */ /* 0x0005280008000200 */
[----:B------:R-:W4:Y:S01]  /*5fa0*/  LDSM.16.M88.4 R112, [R166+UR8+0xc800] ;  /* 0x00c80008a670783b */ /* 0x000f220008000200 */
[----:B-1----:R-:W-:Y:S01]  /*5fb0*/  FMUL R108, R118, R100 ;  /* 0x00000064766c7220 */ /* 0x002fe20000400000 */
[----:B------:R-:W-:Y:S01]  /*5fc0*/  LOP3.LUT R100, R166, 0x20, RZ, 0x3c, !PT ;  /* 0x00000020a6647812 */ /* 0x000fe200078e3cff */
[----:B0-----:R-:W-:Y:S01]  /*5fd0*/  FMUL R109, R118, R101 ;  /* 0x00000065766d7220 */ /* 0x001fe20000400000 */
[C---:B------:R-:W-:Y:S01]  /*5fe0*/  FMUL R110, R119.reuse, R102 ;  /* 0x00000066776e7220 */ /* 0x040fe20000400000 */
[----:B------:R-:W-:-:S02]  /*5ff0*/  FMUL R111, R119, R103 ;  /* 0x00000067776f7220 */ /* 0x000fc40000400000 */
[----:B------:R-:W0:Y:S01]  /*6000*/  LDSM.16.M88.4 R148, [R100+UR8+0xc000] ;  /* 0x00c000086494783b */ /* 0x000e220008000200 */
[C---:B------:R-:W-:Y:S01]  /*6010*/  FMUL R104, R118.reuse, R104 ;  /* 0x0000006876687220 */ /* 0x040fe20000400000 */
[C---:B------:R-:W-:Y:S01]  /*6020*/  FMUL R105, R118.reuse, R105 ;  /* 0x0000006976697220 */ /* 0x040fe20000400000 */
[C---:B------:R-:W-:Y:S01]  /*6030*/  FMUL R106, R119.reuse, R106 ;  /* 0x0000006a776a7220 */ /* 0x040fe20000400000 */
[----:B------:R-:W1:Y:S01]  /*6040*/  LDSM.16.M88.4 R100, [R100+UR8+0xc800] ;  /* 0x00c800086464783b */ /* 0x000e620008000200 */
[C---:B------:R-:W-:Y:S01]  /*6050*/  FMUL R107, R119.reuse, R107 ;  /* 0x0000006b776b7220 */ /* 0x040fe20000400000 */
[C---:B------:R-:W-:Y:S01]  /*6060*/  FMUL R152, R118.reuse, R92 ;  /* 0x0000005c76987220 */ /* 0x040fe20000400000 */
[C---:B------:R-:W-:Y:S01]  /*6070*/  FMUL R153, R118.reuse, R93 ;  /* 0x0000005d76997220 */ /* 0x040fe20000400000 */
[C---:B------:R-:W-:Y:S01]  /*6080*/  FMUL R154, R119.reuse, R94 ;  /* 0x0000005e779a7220 */ /* 0x040fe20000400000 */
[C---:B------:R-:W-:Y:S01]  /*6090*/  FMUL R155, R119.reuse, R95 ;  /* 0x0000005f779b7220 */ /* 0x040fe20000400000 */
[C---:B------:R-:W-:Y:S01]  /*60a0*/  FMUL R96, R118.reuse, R96 ;  /* 0x0000006076607220 */ /* 0x040fe20000400000 */
[----:B------:R-:W-:Y:S01]  /*60b0*/  FMUL R97, R118, R97 ;  /* 0x0000006176617220 */ /* 0x000fe20000400000 */
[C---:B------:R-:W-:Y:S01]  /*60c0*/  FMUL R98, R119.reuse, R98 ;  /* 0x0000006277627220 */ /* 0x040fe20000400000 */
[----:B------:R-:W-:Y:S01]  /*60d0*/  FMUL R99, R119, R99 ;  /* 0x0000006377637220 */ /* 0x000fe20000400000 */
[C---:B------:R-:W-:Y:S01]  /*60e0*/  FMUL R140, R12.reuse, R132 ;  /* 0x000000840c8c7220 */ /* 0x040fe20000400000 */
[C---:B------:R-:W-:Y:S01]  /*60f0*/  FMUL R141, R12.reuse, R133 ;  /* 0x000000850c8d7220 */ /* 0x040fe20000400000 */
[----:B--2---:R-:W-:Y:S01]  /*6100*/  HMMA.16816.F32 R104, R144, R88, R104 ;  /* 0x000000589068723c */ /* 0x004fe20000001868 */
[C---:B------:R-:W-:Y:S01]  /*6110*/  FMUL R142, R13.reuse, R134 ;  /* 0x000000860d8e7220 */ /* 0x040fe20000400000 */
[C---:B------:R-:W-:Y:S01]  /*6120*/  FMUL R143, R13.reuse, R135 ;  /* 0x000000870d8f7220 */ /* 0x040fe20000400000 */
[C---:B------:R-:W-:Y:S01]  /*6130*/  FMUL R92, R12.reuse, R128 ;  /* 0x000000800c5c7220 */ /* 0x040fe20000400000 */
[----:B------:R-:W-:Y:S01]  /*6140*/  FMUL R93, R12, R129 ;  /* 0x000000810c5d7220 */ /* 0x000fe20000400000 */
[C---:B------:R-:W-:Y:S01]  /*6150*/  FMUL R94, R13.reuse, R130 ;  /* 0x000000820d5e7220 */ /* 0x040fe20000400000 */
[----:B------:R-:W-:-:S02]  /*6160*/  FMUL R95, R13, R131 ;  /* 0x000000830d5f7220 */ /* 0x000fc40000400000 */
[----:B---3--:R-:W-:Y:S01]  /*6170*/  HMMA.16816.F32 R108, R144, R84, R108 ;  /* 0x00000054906c723c */ /* 0x008fe2000000186c */
[C---:B------:R-:W-:Y:S01]  /*6180*/  FMUL R120, R12.reuse, R120 ;  /* 0x000000780c787220 */ /* 0x040fe20000400000 */
[----:B------:R-:W-:Y:S01]  /*6190*/  FMUL R121, R12, R121 ;  /* 0x000000790c797220 */ /* 0x000fe20000400000 */
[C---:B------:R-:W-:Y:S01]  /*61a0*/  FMUL R122, R13.reuse, R122 ;  /* 0x0000007a0d7a7220 */ /* 0x040fe20000400000 */
[----:B------:R-:W-:-:S04]  /*61b0*/  FMUL R123, R13, R123 ;  /* 0x0000007b0d7b7220 */ /* 0x000fc80000400000 */
[----:B----4-:R-:W-:Y:S01]  /*61c0*/  HMMA.16816.F32 R152, R144, R80, R152 ;  /* 0x000000509098723c */ /* 0x010fe20000001898 */
[----:B------:R-:W-:Y:S02]  /*61d0*/  LOP3.LUT R117, R166, 0x40, RZ, 0x3c, !PT ;  /* 0x00000040a6757812 */ /* 0x000fe400078e3cff */
[----:B------:R-:W-:-:S03]  /*61e0*/  LOP3.LUT R116, R116, 0x40, RZ, 0x3c, !PT ;  /* 0x0000004074747812 */ /* 0x000fc600078e3cff */
[----:B------:R-:W-:Y:S02]  /*61f0*/  LDSM.16.M88.4 R136, [R117+UR8+0xc000] ;  /* 0x00c000087588783b */ /* 0x000fe40008000200 */
[----:B------:R-:W-:Y:S01]  /*6200*/  HMMA.16816.F32 R144, R144, R76, R96 ;  /* 0x0000004c9090723c */ /* 0x000fe20000001860 */
[C---:B------:R-:W-:Y:S01]  /*6210*/  FMUL R96, R12.reuse, R124 ;  /* 0x0000007c0c607220 */ /* 0x040fe20000400000 */
[----:B------:R-:W-:Y:S01]  /*6220*/  FMUL R97, R12, R125 ;  /* 0x0000007d0c617220 */ /* 0x000fe20000400000 */
[C---:B------:R-:W-:Y:S01]  /*6230*/  FMUL R98, R13.reuse, R126 ;  /* 0x0000007e0d627220 */ /* 0x040fe20000400000 */
[----:B------:R-:W-:Y:S01]  /*6240*/  FMUL R99, R13, R127 ;  /* 0x0000007f0d637220 */ /* 0x000fe20000400000 */
[----:B------:R-:W-:Y:S03]  /*6250*/  LDSM.16.M88.4 R132, [R116+UR8] ;  /* 0x000000087484783b */ /* 0x000fe60008000200 */
[C---:B------:R-:W-:Y:S01]  /*6260*/  HMMA.16816.F32 R140, R112.reuse, R88, R140 ;  /* 0x00000058708c723c */ /* 0x040fe2000000188c */
[----:B------:R-:W-:Y:S04]  /*6270*/  LDSM.16.M88.4 R128, [R116+UR8+0x2000] ;  /* 0x002000087480783b */ /* 0x000fe80008000200 */
[----:B------:R-:W-:Y:S03]  /*6280*/  LDSM.16.M88.4 R124, [R116+UR8+0x4000] ;  /* 0x00400008747c783b */ /* 0x000fe60008000200 */
[C---:B------:R-:W-:Y:S08]  /*6290*/  HMMA.16816.F32 R92, R112.reuse, R84, R92 ;  /* 0x00000054705c723c */ /* 0x040ff0000000185c */
[C---:B------:R-:W-:Y:S08]  /*62a0*/  HMMA.16816.F32 R96, R112.reuse, R80, R96 ;  /* 0x000000507060723c */ /* 0x040ff00000001860 */
[----:B------:R-:W-:Y:S01]  /*62b0*/  HMMA.16816.F32 R112, R112, R76, R120 ;  /* 0x0000004c7070723c */ /* 0x000fe20000001878 */
[----:B------:R-:W-:Y:S04]  /*62c0*/  LDSM.16.M88.4 R120, [R116+UR8+0x6000] ;  /* 0x006000087478783b */ /* 0x000fe80008000200 */
[----:B------:R-:W2:Y:S01]  /*62d0*/  LDSM.16.M88.4 R116, [R117+UR8+0xc800] ;  /* 0x00c800087574783b */ /* 0x000ea20008000200 */
[----:B------:R-:W3:Y:S01]  /*62e0*/  S2R R251, SR_CTAID.X ;  /* 0x0000000000fb7919 */ /* 0x000ee20000002500 */
[----:B------:R-:W-:Y:S01]  /*62f0*/  LOP3.LUT R80, R166, 0x60, RZ, 0x3c, !PT ;  /* 0x00000060a6507812 */ /* 0x000fe200078e3cff */
[----:B0-----:R-:W-:Y:S08]  /*6300*/  HMMA.16816.F32 R108, R148, R86, R108 ;  /* 0x00000056946c723c */ /* 0x001ff0000000186c */
[C---:B-1----:R-:W-:Y:S08]  /*6310*/  HMMA.16816.F32 R140, R100.reuse, R90, R140 ;  /* 0x0000005a648c723c */ /* 0x042ff0000000188c */
[C---:B------:R-:W-:Y:S01]  /*6320*/  HMMA.16816.F32 R92, R100.reuse, R86, R92 ;  /* 0x00000056645c723c */ /* 0x040fe2000000185c */
[----:B------:R-:W0:Y:S07]  /*6330*/  LDSM.16.M88.4 R84, [R80+UR8+0xc000] ;  /* 0x00c000085054783b */ /* 0x000e2e0008000200 */
[C---:B------:R-:W-:Y:S08]  /*6340*/  HMMA.16816.F32 R96, R100.reuse, R82, R96 ;  /* 0x000000526460723c */ /* 0x040ff00000001860 */
[----:B------:R-:W-:Y:S08]  /*6350*/  HMMA.16816.F32 R112, R100, R78, R112 ;  /* 0x0000004e6470723c */ /* 0x000ff00000001870 */
[C---:B------:R-:W-:Y:S08]  /*6360*/  HMMA.16816.F32 R104, R148.reuse, R90, R104 ;  /* 0x0000005a9468723c */ /* 0x040ff00000001868 */
[C---:B------:R-:W-:Y:S01]  /*6370*/  HMMA.16816.F32 R152, R148.reuse, R82, R152 ;  /* 0x000000529498723c */ /* 0x040fe20000001898 */
[----:B------:R-:W1:Y:S07]  /*6380*/  LDSM.16.M88.4 R80, [R80+UR8+0xc800] ;  /* 0x00c800085050783b */ /* 0x000e6e0008000200 */
[----:B------:R-:W-:Y:S01]  /*6390*/  HMMA.16816.F32 R144, R148, R78, R144 ;  /* 0x0000004e9490723c */ /* 0x000fe20000001890 */
[----:B---3--:R-:W-:Y:S01]  /*63a0*/  IMAD.SHL.U32 R251, R251, 0x20, RZ ;  /* 0x00000020fbfb7824 */ /* 0x008fe200078e00ff */
[----:B------:R-:W-:-:S06]  /*63b0*/  UIADD3 UR4, UPT, UPT, UR4, 0x40, URZ ;  /* 0x0000004004047890 */ /* 0x000fcc000fffe0ff */
[----:B--2---:R-:W-:Y:S01]  /*63c0*/  HMMA.16816.F32 R140, R116, R132, R140 ;  /* 0x00000084748c723c */ /* 0x004fe2000000188c */
[----:B------:R-:W-:-:S07]  /*63d0*/  IADD3 R251, PT, PT, R251, 0x20, RZ ;  /* 0x00000020fbfb7810 */ /* 0x000fce0007ffe0ff */
[C---:B------:R-:W-:Y:S08]  /*63e0*/  HMMA.16816.F32 R76, R116.reuse, R128, R92 ;  /* 0x00000080744c723c */ /* 0x040ff0000000185c */
[C---:B------:R-:W-:Y:S08]  /*63f0*/  HMMA.16816.F32 R88, R116.reuse, R124, R96 ;  /* 0x0000007c7458723c */ /* 0x040ff00000001860 */
[----:B------:R-:W-:Y:S01]  /*6400*/  HMMA.16816.F32 R112, R116, R120, R112 ;  /* 0x000000787470723c */ /* 0x000fe20000001870 */
[----:B------:R-:W2:Y:S07]  /*6410*/  LDC R117, c[0x0][0x3d4] ;  /* 0x0000f500ff757b82 */ /* 0x000eae0000000800 */
[C---:B------:R-:W-:Y:S01]  /*6420*/  HMMA.16816.F32 R104, R136.reuse, R132, R104 ;  /* 0x000000848868723c */ /* 0x040fe20000001868 */
[----:B------:R-:W3:Y:S07]  /*6430*/  LDC R116, c[0x0][0x3c4] ;  /* 0x0000f100ff747b82 */ /* 0x000eee0000000800 */
[C---:B------:R-:W-:Y:S08]  /*6440*/  HMMA.16816.F32 R108, R136.reuse, R128, R108 ;  /* 0x00000080886c723c */ /* 0x040ff0000000186c */
[C---:B------:R-:W-:Y:S08]  /*6450*/  HMMA.16816.F32 R152, R136.reuse, R124, R152 ;  /* 0x0000007c8898723c */ /* 0x040ff00000001898 */
[----:B------:R-:W-:Y:S01]  /*6460*/  HMMA.16816.F32 R144, R136, R120, R144 ;  /* 0x000000788890723c */ /* 0x000fe20000001890 */
[----:B------:R-:W-:Y:S01]  /*6470*/  ISETP.LE.AND P2, PT, R251, UR4, PT ;  /* 0x00000004fb007c0c */ /* 0x000fe2000bf43270 */
[----:B------:R-:W-:-:S02]  /*6480*/  FFMA2 R74, R74.F32x2.HI_LO, R12.F32x2.HI_LO, R10.F32x2.HI_LO ;  /* 0x0000000c4a4a7249 */ /* 0x000fc4000000000a */
[----:B--2---:R-:W-:Y:S01]  /*6490*/  IMAD R7, R117, 0x40, R7 ;  /* 0x0000004075077824 */ /* 0x004fe200078e0207 */
[----:B------:R-:W-:-:S03]  /*64a0*/  MOV R13, R5 ;  /* 0x00000005000d7202 */ /* 0x000fc60000000f00 */
[----:B0-----:R-:W-:Y:S01]  /*64b0*/  HMMA.16816.F32 R104, R84, R134, R104 ;  /* 0x000000865468723c */ /* 0x001fe20000001868 */
[----:B---3--:R-:W-:Y:S02]  /*64c0*/  IMAD R6, R116, 0x40, R6 ;  /* 0x0000004074067824 */ /* 0x008fe400078e0206 */
[----:B------:R-:W-:-:S05]  /*64d0*/  IMAD.MOV.U32 R10, RZ, RZ, R2 ;  /* 0x000000ffff0a7224 */ /* 0x000fca00078e0002 */
[----:B------:R-:W-:Y:S01]  /*64e0*/  HMMA.16816.F32 R100, R84, R130, R108 ;  /* 0x000000825464723c */ /* 0x000fe2000000186c */
[----:B------:R-:W-:Y:S02]  /*64f0*/  IMAD.MOV.U32 R11, RZ, RZ, R3 ;  /* 0x000000ffff0b7224 */ /* 0x000fe400078e0003 */
[----:B------:R-:W-:-:S05]  /*6500*/  IMAD.MOV.U32 R12, RZ, RZ, R4 ;  /* 0x000000ffff0c7224 */ /* 0x000fca00078e0004 */
[C---:B------:R-:W-:Y:S08]  /*6510*/  HMMA.16816.F32 R92, R84.reuse, R126, R152 ;  /* 0x0000007e545c723c */ /* 0x040ff00000001898 */
[----:B------:R-:W-:Y:S08]  /*6520*/  HMMA.16816.F32 R96, R84, R122, R144 ;  /* 0x0000007a5460723c */ /* 0x000ff00000001890 */
[C---:B-1----:R-:W-:Y:S08]  /*6530*/  HMMA.16816.F32 R132, R80.reuse, R134, R140 ;  /* 0x000000865084723c */ /* 0x042ff0000000188c */
[C---:B------:R-:W-:Y:S08]  /*6540*/  HMMA.16816.F32 R128, R80.reuse, R130, R76 ;  /* 0x000000825080723c */ /* 0x040ff0000000184c */
[C---:B------:R-:W-:Y:S08]  /*6550*/  HMMA.16816.F32 R124, R80.reuse, R126, R88 ;  /* 0x0000007e507c723c */ /* 0x040ff00000001858 */
[----:B------:R-:W-:Y:S01]  /*6560*/  HMMA.16816.F32 R120, R80, R122, R112 ;  /* 0x0000007a5078723c */ /* 0x000fe20000001870 */
[----:B------:R-:W-:-:S04]  /*6570*/  NOP ;  /* 0x0000000000007918 */ /* 0x000fc80000000000 */
[----:B------:R-:W-:-:S15]  /*6580*/  @!P2 BRA `(.L_x_9) ;  /* 0xffffffc800b4a947 */ /* 0x000fde000383ffff */
.L_x_0:
[----:B------:R-:W0:Y:S01]  /*6590*/  S2R R0, SR_TID.X ;  /* 0x0000000000007919 */ /* 0x000e220000002100 */
[C---:B------:R-:W-:Y:S01]  /*65a0*/  FSETP.GT.AND P2, PT, |R19|.reuse, 8.50705917302346158658e+37, PT ;  /* 0x7e8000001300780b */ /* 0x040fe20003f44200 */
[----:B------:R-:W1:Y:S01]  /*65b0*/  LDC R68, c[0x0][0x3e8] ;  /* 0x0000fa00ff447b82 */ /* 0x000e620000000800 */
[C---:B------:R-:W-:Y:S01]  /*65c0*/  FSETP.GEU.AND P3, PT, |R19|.reuse, 1.175494350822287508e-38, PT ;  /* 0x008000001300780b */ /* 0x040fe20003f6e200 */
[----:B------:R-:W2:Y:S01]  /*65d0*/  S2R R77, SR_CTAID.X ;  /* 0x00000000004d7919 */ /* 0x000ea20000002500 */
[----:B------:R-:W-:Y:S01]  /*65e0*/  FSETP.GEU.AND P6, PT, R19, 1.175494350822287508e-38, PT ;  /* 0x008000001300780b */ /* 0x000fe20003fce000 */
[----:B------:R-:W3:Y:S01]  /*65f0*/  LDCU.64 UR6, c[0x0][0x3e0] ;  /* 0x00007c00ff0677ac */ /* 0x000ee20008000a00 */
[----:B------:R-:W-:Y:S01]  /*6600*/  FSETP.GT.AND P1, PT, |R18|, 8.50705917302346158658e+37, PT ;  /* 0x7e8000001200780b */ /* 0x000fe20003f24200 */
[----:B------:R-:W4:Y:S01]  /*6610*/  S2R R108, SR_TID.X ;  /* 0x00000000006c7919 */ /* 0x000f220000002100 */
[C---:B------:R-:W-:Y:S01]  /*6620*/  FSETP.GEU.AND P5, PT, |R75|.reuse, 1.175494350822287508e-38, PT ;  /* 0x008000004b00780b */ /* 0x040fe20003fae200 */
[----:B------:R-:W1:Y:S01]  /*6630*/  LDC.64 R70, c[0x0][0x398] ;  /* 0x0000e600ff467b82 */ /* 0x000e620000000a00 */
[----:B------:R-:W-:-:S03]  /*6640*/  FSETP.GEU.AND P4, PT, R75, 1.175494350822287508e-38, PT ;  /* 0x008000004b00780b */ /* 0x000fc60003f8e000 */
[----:B------:R-:W-:Y:S01]  /*6650*/  @P2 FMUL R99, R99, 0.25 ;  /* 0x3e80000063632820 */ /* 0x000fe20000400000 */
[----:B------:R-:W-:Y:S01]  /*6660*/  @P2 FMUL R98, R98, 0.25 ;  /* 0x3e80000062622820 */ /* 0x000fe20000400000 */
[----:B------:R-:W-:Y:S01]  /*6670*/  @P2 FMUL R95, R95, 0.25 ;  /* 0x3e8000005f5f2820 */ /* 0x000fe20000400000 */
[----:B------:R-:W-:Y:S01]  /*6680*/  @P2 FMUL R94, R94, 0.25 ;  /* 0x3e8000005e5e2820 */ /* 0x000fe20000400000 */
[----:B------:R-:W-:Y:S01]  /*6690*/  @P2 FMUL R103, R103, 0.25 ;  /* 0x3e80000067672820 */ /* 0x000fe20000400000 */
[----:B------:R-:W-:Y:S01]  /*66a0*/  @P2 FMUL R102, R102, 0.25 ;  /* 0x3e80000066662820 */ /* 0x000fe20000400000 */
[----:B------:R-:W-:Y:S01]  /*66b0*/  @P2 FMUL R107, R107, 0.25 ;  /* 0x3e8000006b6b2820 */ /* 0x000fe20000400000 */
[----:B------:R-:W-:Y:S01]  /*66c0*/  @P2 FMUL R106, R106, 0.25 ;  /* 0x3e8000006a6a2820 */ /* 0x000fe20000400000 */
[----:B------:R-:W-:Y:S01]  /*66d0*/  @!P3 FMUL R99, R99, 16777216 ;  /* 0x4b8000006363b820 */ /* 0x000fe20000400000 */
[----:B------:R-:W-:Y:S01]  /*66e0*/  @!P3 FMUL R98, R98, 16777216 ;  /* 0x4b8000006262b820 */ /* 0x000fe20000400000 */
[----:B------:R-:W-:Y:S01]  /*66f0*/  @!P3 FMUL R95, R95, 16777216 ;  /* 0x4b8000005f5fb820 */ /* 0x000fe20000400000 */
[----:B------:R-:W-:Y:S01]  /*6700*/  @!P3 FMUL R94, R94, 16777216 ;  /* 0x4b8000005e5eb820 */ /* 0x000fe20000400000 */
[----:B------:R-:W-:Y:S01]  /*6710*/  @!P3 FMUL R103, R103, 16777216 ;  /* 0x4b8000006767b820 */ /* 0x000fe20000400000 */
[----:B------:R-:W-:Y:S01]  /*6720*/  @!P3 FMUL R102, R102, 16777216 ;  /* 0x4b8000006666b820 */ /* 0x000fe20000400000 */
[----:B------:R-:W-:Y:S01]  /*6730*/  @!P3 FMUL R107, R107, 16777216 ;  /* 0x4b8000006b6bb820 */ /* 0x000fe20000400000 */
[----:B------:R-:W-:Y:S01]  /*6740*/  @!P3 FMUL R106, R106, 16777216 ;  /* 0x4b8000006a6ab820 */ /* 0x000fe20000400000 */
[----:B------:R-:W-:Y:S01]  /*6750*/  @P1 FMUL R97, R97, 0.25 ;  /* 0x3e80000061611820 */ /* 0x000fe20000400000 */
[----:B------:R-:W-:Y:S01]  /*6760*/  @P1 FMUL R96, R96, 0.25 ;  /* 0x3e80000060601820 */ /* 0x000fe20000400000 */
[----:B0-----:R-:W-:Y:S01]  /*6770*/  SHF.R.S32.HI R6, RZ, 0x4, R0 ;  /* 0x00000004ff067819 */ /* 0x001fe20000011400 */
[----:B------:R-:W-:Y:S01]  /*6780*/  @P1 FMUL R93, R93, 0.25 ;  /* 0x3e8000005d5d1820 */ /* 0x000fe20000400000 */
[----:B------:R-:W-:Y:S01]  /*6790*/  LOP3.LUT R10, R0, 0x3, RZ, 0xc0, !PT ;  /* 0x00000003000a7812 */ /* 0x000fe200078ec0ff */
[----:B------:R-:W-:Y:S01]  /*67a0*/  @P1 FMUL R92, R92, 0.25 ;  /* 0x3e8000005c5c1820 */ /* 0x000fe20000400000 */
[----:B------:R-:W-:Y:S01]  /*67b0*/  SGXT R6, R6, 0x1 ;  /* 0x000000010606781a */ /* 0x000fe20000000200 */
[----:B------:R-:W-:Y:S01]  /*67c0*/  @P1 FMUL R101, R101, 0.25 ;  /* 0x3e80000065651820 */ /* 0x000fe20000400000 */
[----:B------:R-:W-:Y:S01]  /*67d0*/  LOP3.LUT R7, R0, 0xe0, RZ, 0xc0, !PT ;  /* 0x000000e000077812 */ /* 0x000fe200078ec0ff */
[----:B------:R-:W-:Y:S01]  /*67e0*/  @P1 FMUL R100, R100, 0.25 ;  /* 0x3e80000064641820 */ /* 0x000fe20000400000 */
[----:B-----5:R-:W-:Y:S01]  /*67f0*/  LOP3.LUT R8, R6, 0x1020, RZ, 0xc0, !PT ;  /* 0x0000102006087812 */ /* 0x020fe200078ec0ff */
[----:B------:R-:W-:Y:S01]  /*6800*/  FMUL R6, R19, 8388608 ;  /* 0x4b00000013067820 */ /* 0x000fe20000400000 */
[----:B------:R-:W-:Y:S01]  /*6810*/  LOP3.LUT R14, R0, 0x3f, RZ, 0xc0, !PT ;  /* 0x0000003f000e7812 */ /* 0x000fe200078ec0ff */
[----:B------:R-:W-:Y:S01]  /*6820*/  IMAD R10, R10, 0x2, R7 ;  /* 0x000000020a0a7824 */ /* 0x000fe200078e0207 */
[----:B------:R-:W-:Y:S01]  /*6830*/  LOP3.LUT R7, R0, 0xc, RZ, 0xc0, !PT ;  /* 0x0000000c00077812 */ /* 0x000fe200078ec0ff */
[----:B------:R-:W-:Y:S01]  /*6840*/  @P1 FMUL R105, R105, 0.25 ;  /* 0x3e80000069691820 */ /* 0x000fe20000400000 */
[----:B------:R-:W-:Y:S01]  /*6850*/  FSEL R56, R6, R19, !P6 ;  /* 0x0000001306387208 */ /* 0x000fe20007000000 */
[----:B------:R-:W-:Y:S01]  /*6860*/  @P2 FMUL R19, R19, 0.25 ;  /* 0x3e80000013132820 */ /* 0x000fe20000400000 */
[----:B------:R-:W-:Y:S01]  /*6870*/  IMAD.SHL.U32 R6, R10, 0x10, RZ ;  /* 0x000000100a067824 */ /* 0x000fe200078e00ff */
[----:B------:R-:W-:Y:S01]  /*6880*/  LOP3.LUT R12, R0, 0xc0, RZ, 0xc0, !PT ;  /* 0x000000c0000c7812 */ /* 0x000fe200078ec0ff */
[----:B------:R-:W-:-:S02]  /*6890*/  IMAD R9, R7, 0x2, R8 ;  /* 0x0000000207097824 */ /* 0x000fc400078e0208 */
[----:B------:R-:W-:Y:S01]  /*68a0*/  @!P3 FMUL R19, R19, 16777216 ;  /* 0x4b8000001313b820 */ /* 0x000fe20000400000 */
[----:B------:R-:W-:Y:S01]  /*68b0*/  IMAD R11, R7, 0x80, R14 ;  /* 0x00000080070b7824 */ /* 0x000fe200078e020e */
[----:B------:R-:W-:Y:S01]  /*68c0*/  FSETP.GEU.AND P2, PT, R18, 1.175494350822287508e-38, PT ;  /* 0x008000001200780b */ /* 0x000fe20003f4e000 */
[----:B------:R-:W-:Y:S01]  /*68d0*/  @P1 FMUL R104, R104, 0.25 ;  /* 0x3e80000068681820 */ /* 0x000fe20000400000 */
[----:B------:R-:W-:Y:S01]  /*68e0*/  LOP3.LUT R54, R9, R6, RZ, 0x3c, !PT ;  /* 0x0000000609367212 */ /* 0x000fe200078e3cff */
[----:B------:R-:W-:Y:S01]  /*68f0*/  IMAD.SHL.U32 R8, R11, 0x8, RZ ;  /* 0x000000080b087824 */ /* 0x000fe200078e00ff */
[----:B------:R-:W0:Y:S01]  /*6900*/  MUFU.RCP R6, R19 ;  /* 0x0000001300067308 */ /* 0x000e220000001000 */
[----:B------:R-:W-:Y:S01]  /*6910*/  SHF.R.U32.HI R7, RZ, 0x1, R12 ;  /* 0x00000001ff077819 */ /* 0x000fe2000001160c */
[----:B------:R-:W-:Y:S01]  /*6920*/  VIADD R9, R56, 0xc0cafb0d ;  /* 0xc0cafb0d38097836 */ /* 0x000fe20000000000 */
[----:B------:R-:W-:Y:S01]  /*6930*/  FSEL R10, RZ, -23, P6 ;  /* 0xc1b80000ff0a7808 */ /* 0x000fe20003000000 */
[C---:B------:R-:W-:Y:S01]  /*6940*/  FMUL R12, R75.reuse, 8388608 ;  /* 0x4b0000004b0c7820 */ /* 0x040fe20000400000 */
[----:B------:R-:W-:Y:S01]  /*6950*/  LOP3.LUT R7, R8, R7, RZ, 0x3c, !PT ;  /* 0x0000000708077212 */ /* 0x000fe200078e3cff */
[----:B------:R-:W-:Y:S01]  /*6960*/  BAR.SYNC.DEFER_BLOCKING 0x0 ;  /* 0x0000000000007b1d */ /* 0x000fe20000010000 */
[----:B------:R-:W-:Y:S01]  /*6970*/  FSETP.GT.AND P6, PT, |R75|, 8.50705917302346158658e+37, PT ;  /* 0x7e8000004b00780b */ /* 0x000fe20003fc4200 */
[----:B--2---:R-:W-:Y:S01]  /*6980*/  IMAD.SHL.U32 R77, R77, 0x20, RZ ;  /* 0x000000204d4d7824 */ /* 0x004fe200078e00ff */
[----:B------:R-:W-:Y:S01]  /*6990*/  FSETP.GEU.AND P3, PT, |R18|, 1.175494350822287508e-38, PT ;  /* 0x008000001200780b */ /* 0x000fe20003f6e200 */
[----:B---3--:R-:W-:Y:S01]  /*69a0*/  UIMAD UR6, UR9, UR6, URZ ;  /* 0x00000006090672a4 */ /* 0x008fe2000f8e02ff */
[----:B------:R-:W-:-:S02]  /*69b0*/  LOP3.LUT R11, R9, 0xff800000, RZ, 0xc0, !PT ;  /* 0xff800000090b7812 */ /* 0x000fc400078ec0ff */
[----:B------:R-:W-:Y:S01]  /*69c0*/  LOP3.LUT R13, R0, 0xff, RZ, 0xc0, !PT ;  /* 0x000000ff000d7812 */ /* 0x000fe200078ec0ff */
[----:B------:R-:W-:Y:S01]  /*69d0*/  USHF.L.U32 UR5, UR6, 0x1, URZ ;  /* 0x0000000106057899 */ /* 0x000fe200080006ff */
[----:B----4-:R-:W-:Y:S01]  /*69e0*/  LOP3.LUT R77, R77, 0x1f, R108, 0xf8, !PT ;  /* 0x0000001f4d4d7812 */ /* 0x010fe200078ef86c */
[C---:B0-----:R-:W-:Y:S01]  /*69f0*/  FMUL R32, R6.reuse, R99 ;  /* 0x0000006306207220 */ /* 0x041fe20000400000 */
[C---:B------:R-:W-:Y:S01]  /*6a00*/  FMUL R34, R6.reuse, R98 ;  /* 0x0000006206227220 */ /* 0x040fe20000400000 */
[C---:B------:R-:W-:Y:S01]  /*6a10*/  FMUL R37, R6.reuse, R95 ;  /* 0x0000005f06257220 */ /* 0x040fe20000400000 */
[C---:B------:R-:W-:Y:S01]  /*6a20*/  FMUL R39, R6.reuse, R94 ;  /* 0x0000005e06277220 */ /* 0x040fe20000400000 */
[C---:B------:R-:W-:Y:S01]  /*6a30*/  FMUL R40, R6.reuse, R103 ;  /* 0x0000006706287220 */ /* 0x040fe20000400000 */
[C---:B------:R-:W-:Y:S01]  /*6a40*/  FMUL R42, R6.reuse, R102 ;  /* 0x00000066062a7220 */ /* 0x040fe20000400000 */
[C---:B------:R-:W-:Y:S01]  /*6a50*/  FMUL R45, R6.reuse, R107 ;  /* 0x0000006b062d7220 */ /* 0x040fe20000400000 */
[----:B------:R-:W-:Y:S01]  /*6a60*/  FMUL R47, R6, R106 ;  /* 0x0000006a062f7220 */ /* 0x000fe20000400000 */
[----:B------:R-:W-:Y:S01]  /*6a70*/  FMUL R6, R18, 8388608 ;  /* 0x4b00000012067820 */ /* 0x000fe20000400000 */
[----:B------:R-:W-:Y:S01]  /*6a80*/  ISETP.GE.U32.AND P0, PT, R13, 0x20, PT ;  /* 0x000000200d00780c */ /* 0x000fe20003f06070 */
[----:B------:R-:W-:Y:S01]  /*6a90*/  @!P3 FMUL R97, R97, 16777216 ;  /* 0x4b8000006161b820 */ /* 0x000fe20000400000 */
[----:B------:R-:W-:Y:S01]  /*6aa0*/  @!P3 FMUL R96, R96, 16777216 ;  /* 0x4b8000006060b820 */ /* 0x000fe20000400000 */
[----:B------:R-:W-:Y:S01]  /*6ab0*/  @!P3 FMUL R93, R93, 16777216 ;  /* 0x4b8000005d5db820 */ /* 0x000fe20000400000 */
[----:B------:R-:W-:Y:S01]  /*6ac0*/  FSEL R55, R6, R18, !P2 ;  /* 0x0000001206377208 */ /* 0x000fe20005000000 */
[----:B------:R-:W-:Y:S01]  /*6ad0*/  @P1 FMUL R18, R18, 0.25 ;  /* 0x3e80000012121820 */ /* 0x000fe20000400000 */
[----:B------:R-:W-:Y:S01]  /*6ae0*/  FSEL R6, RZ, -23, P2 ;  /* 0xc1b80000ff067808 */ /* 0x000fe20001000000 */
[----:B------:R-:W-:Y:S01]  /*6af0*/  @!P3 FMUL R92, R92, 16777216 ;  /* 0x4b8000005c5cb820 */ /* 0x000fe20000400000 */
[----:B------:R-:W-:Y:S01]  /*6b00*/  IADD3 R8, PT, PT, R55, -0x3f3504f3, RZ ;  /* 0xc0cafb0d37087810 */ /* 0x000fe20007ffe0ff */
[----:B------:R-:W-:Y:S01]  /*6b10*/  @!P3 FMUL R18, R18, 16777216 ;  /* 0x4b8000001212b820 */ /* 0x000fe20000400000 */
[----:B------:R-:W-:Y:S01]  /*6b20*/  FSETP.GT.AND P1, PT, |R74|, 8.50705917302346158658e+37, PT ;  /* 0x7e8000004a00780b */ /* 0x000fe20003f24200 */
[----:B------:R-:W-:Y:S01]  /*6b30*/  @!P3 FMUL R101, R101, 16777216 ;  /* 0x4b8000006565b820 */ /* 0x000fe20000400000 */
[----:B------:R-:W-:Y:S01]  /*6b40*/  LOP3.LUT R8, R8, 0xff800000, RZ, 0xc0, !PT ;  /* 0xff80000008087812 */ /* 0x000fe200078ec0ff */
[----:B------:R-:W-:Y:S01]  /*6b50*/  @!P3 FMUL R100, R100, 16777216 ;  /* 0x4b8000006464b820 */ /* 0x000fe20000400000 */
[----:B------:R-:W-:Y:S01]  /*6b60*/  @!P3 FMUL R105, R105, 16777216 ;  /* 0x4b8000006969b820 */ /* 0x000fe20000400000 */
[----:B------:R-:W-:Y:S01]  /*6b70*/  @!P3 FMUL R104, R104, 16777216 ;  /* 0x4b8000006868b820 */ /* 0x000fe20000400000 */
[----:B------:R-:W-:Y:S01]  /*6b80*/  I2FP.F32.S32 R9, R8 ;  /* 0x0000000800097245 */ /* 0x000fe20000201400 */
[----:B------:R-:W-:Y:S01]  /*6b90*/  MUFU.RCP R14, R18 ;  /* 0x00000012000e7308 */ /* 0x000fe20000001000 */
[----:B------:R-:W-:Y:S01]  /*6ba0*/  I2FP.F32.S32 R13, R11 ;  /* 0x0000000b000d7245 */ /* 0x000fe20000201400 */
[----:B------:R-:W-:Y:S01]  /*6bb0*/  @P6 FMUL R123, R123, 0.25 ;  /* 0x3e8000007b7b6820 */ /* 0x000fe20000400000 */
[----:B------:R-:W-:Y:S01]  /*6bc0*/  FSETP.GEU.AND P3, PT, |R74|, 1.175494350822287508e-38, PT ;  /* 0x008000004a00780b */ /* 0x000fe20003f6e200 */
[----:B------:R-:W-:Y:S01]  /*6bd0*/  FFMA.FTZ R9, R9, 1.1920928955078125e-07, R6 ;  /* 0x3400000009097823 */ /* 0x000fe20000010006 */
[----:B------:R-:W-:Y:S01]  /*6be0*/  FSEL R6, R12, R75, !P4 ;  /* 0x0000004b0c067208 */ /* 0x000fe20006000000 */
[----:B------:R-:W-:Y:S01]  /*6bf0*/  @P6 FMUL R75, R75, 0.25 ;  /* 0x3e8000004b4b6820 */ /* 0x000fe20000400000 */
[C---:B------:R-:W-:Y:S01]  /*6c00*/  FMUL R12, R74.reuse, 8388608 ;  /* 0x4b0000004a0c7820 */ /* 0x040fe20000400000 */
[----:B------:R-:W-:Y:S01]  /*6c10*/  FSETP.GEU.AND P2, PT, R74, 1.175494350822287508e-38, PT ;  /* 0x008000004a00780b */ /* 0x000fe20003f4e000 */
[----:B------:R-:W-:Y:S01]  /*6c20*/  FFMA.FTZ R10, R13, 1.1920928955078125e-07, R10 ;  /* 0x340000000d0a7823 */ /* 0x000fe2000001000a */
[----:B------:R-:W-:Y:S01]  /*6c30*/  @!P5 FMUL R75, R75, 16777216 ;  /* 0x4b8000004b4bd820 */ /* 0x000fe20000400000 */
[----:B------:R-:W-:Y:S01]  /*6c40*/  @P6 FMUL R122, R122, 0.25 ;  /* 0x3e8000007a7a6820 */ /* 0x000fe20000400000 */
[----:B------:R-:W-:Y:S01]  /*6c50*/  FSEL R58, R12, R74, !P2 ;  /* 0x0000004a0c3a7208 */ /* 0x000fe20005000000 */
[----:B------:R-:W-:Y:S01]  /*6c60*/  @P1 FMUL R74, R74, 0.25 ;  /* 0x3e8000004a4a1820 */ /* 0x000fe20000400000 */
[----:B------:R-:W0:Y:S01]  /*6c70*/  MUFU.RCP R13, R75 ;  /* 0x0000004b000d7308 */ /* 0x000e220000001000 */
[----:B------:R-:W-:Y:S01]  /*6c80*/  @P6 FMUL R127, R127, 0.25 ;  /* 0x3e8000007f7f6820 */ /* 0x000fe20000400000 */
[----:B------:R-:W-:Y:S01]  /*6c90*/  @P6 FMUL R126, R126, 0.25 ;  /* 0x3e8000007e7e6820 */ /* 0x000fe20000400000 */
[----:B------:R-:W-:Y:S01]  /*6ca0*/  @!P3 FMUL R74, R74, 16777216 ;  /* 0x4b8000004a4ab820 */ /* 0x000fe20000400000 */
[----:B------:R-:W-:Y:S01]  /*6cb0*/  @P6 FMUL R131, R131, 0.25 ;  /* 0x3e80000083836820 */ /* 0x000fe20000400000 */
[----:B------:R-:W-:Y:S01]  /*6cc0*/  @P6 FMUL R130, R130, 0.25 ;  /* 0x3e80000082826820 */ /* 0x000fe20000400000 */
[----:B------:R-:W-:Y:S01]  /*6cd0*/  @P6 FMUL R135, R135, 0.25 ;  /* 0x3e80000087876820 */ /* 0x000fe20000400000 */
[----:B------:R-:W-:Y:S01]  /*6ce0*/  @P6 FMUL R134, R134, 0.25 ;  /* 0x3e80000086866820 */ /* 0x000fe20000400000 */
[----:B------:R-:W2:Y:S01]  /*6cf0*/  MUFU.RCP R17, R74 ;  /* 0x0000004a00117308 */ /* 0x000ea20000001000 */
        /* <DEDUP_REMOVED lines=16> */
[----:B------:R-:W-:-:S02]  /*6e00*/  VIADD R13, R58, 0xc0cafb0d ;  /* 0xc0cafb0d3a0d7836 */ /* 0x000fc40000000000 */
        /* <DEDUP_REMOVED lines=8> */
[C---:B------:R-:W-:Y:S01]  /*6e90*/  FMUL R36, R14.reuse, R97 ;  /* 0x000000610e247220 */ /* 0x040fe20000400000 */
[C---:B------:R-:W-:Y:S01]  /*6ea0*/  FMUL R19, R14.reuse, R96 ;  /* 0x000000600e137220 */ /* 0x040fe20000400000 */
[C---:B------:R-:W-:Y:S01]  /*6eb0*/  FMUL R41, R14.reuse, R93 ;  /* 0x0000005d0e297220 */ /* 0x040fe20000400000 */
[C---:B------:R-:W-:Y:S01]  /*6ec0*/  FMUL R38, R14.reuse, R92 ;  /* 0x0000005c0e267220 */ /* 0x040fe20000400000 */
[C---:B------:R-:W-:Y:S01]  /*6ed0*/  FMUL R43, R14.reuse, R101 ;  /* 0x000000650e2b7220 */ /* 0x040fe20000400000 */
[C---:B------:R-:W-:Y:S01]  /*6ee0*/  FMUL R44, R14.reuse, R100 ;  /* 0x000000640e2c7220 */ /* 0x040fe20000400000 */
[C---:B------:R-:W-:Y:S01]  /*6ef0*/  FMUL R46, R14.reuse, R105 ;  /* 0x000000690e2e7220 */ /* 0x040fe20000400000 */
[----:B------:R-:W-:Y:S01]  /*6f00*/  FMUL R49, R14, R104 ;  /* 0x000000680e317220 */ /* 0x000fe20000400000 */
[----:B------:R-:W-:Y:S01]  /*6f10*/  LOP3.LUT R13, R13, 0xff800000, RZ, 0xc0, !PT ;  /* 0xff8000000d0d7812 */ /* 0x000fe200078ec0ff */
        /* <DEDUP_REMOVED lines=8> */
[----:B------:R-:W-:Y:S01]  /*6fa0*/  VIADD R14, R6, 0xc0cafb0d ;  /* 0xc0cafb0d060e7836 */ /* 0x000fe20000000000 */
[----:B------:R-:W-:Y:S01]  /*6fb0*/  FSEL R12, RZ, -23, P2 ;  /* 0xc1b80000ff0c7808 */ /* 0x000fe20001000000 */
[C---:B--2---:R-:W-:Y:S01]  /*6fc0*/  FMUL R20, R17.reuse, R121 ;  /* 0x0000007911147220 */ /* 0x044fe20000400000 */
[----:B------:R-:W-:Y:S01]  /*6fd0*/  I2FP.F32.S32 R15, R13 ;  /* 0x0000000d000f7245 */ /* 0x000fe20000201400 */
        /* <DEDUP_REMOVED lines=8> */
[----:B------:R-:W-:Y:S01]  /*7060*/  FFMA.FTZ R15, R15, 1.1920928955078125e-07, R12 ;  /* 0x340000000f0f7823 */ /* 0x000fe2000001000c */
[----:B------:R-:W-:Y:S01]  /*7070*/  F2FP.F16.F32.PACK_AB R51, R19, R38 ;  /* 0x000000261333723e */ /* 0x000fe200000000ff */
[----:B------:R-:W-:Y:S01]  /*7080*/  IMAD.IADD R8, R55, 0x1, -R8 ;  /* 0x0000000137087824 */ /* 0x000fe200078e0a08 */
[----:B------:R-:W-:Y:S01]  /*7090*/  FSEL R12, RZ, -23, P4 ;  /* 0xc1b80000ff0c7808 */ /* 0x000fe20002000000 */
[----:B------:R-:W-:Y:S01]  /*70a0*/  IMAD.IADD R11, R56, 0x1, -R11 ;  /* 0x00000001380b7824 */ /* 0x000fe200078e0a0b */
[----:B------:R-:W-:Y:S01]  /*70b0*/  I2FP.F32.S32 R19, R17 ;  /* 0x0000001100137245 */ /* 0x000fe20000201400 */
[----:B------:R-:W-:Y:S01]  /*70c0*/  FADD R8, R8, -1 ;  /* 0xbf80000008087421 */ /* 0x000fe20000000000 */
[----:B------:R-:W-:Y:S01]  /*70d0*/  F2FP.F16.F32.PACK_AB R53, R21, R22 ;  /* 0x000000161535723e */ /* 0x000fe200000000ff */
[----:B------:R-:W-:Y:S01]  /*70e0*/  IMAD.IADD R13, R58, 0x1, -R13 ;  /* 0x000000013a0d7824 */ /* 0x000fe200078e0a0d */
[----:B------:R-:W-:Y:S01]  /*70f0*/  MOV R21, 0x3dc6b27f ;  /* 0x3dc6b27f00157802 */ /* 0x000fe20000000f00 */
[----:B------:R-:W-:Y:S01]  /*7100*/  FFMA.FTZ R19, R19, 1.1920928955078125e-07, R12 ;  /* 0x3400000013137823 */ /* 0x000fe2000001000c */
[----:B------:R-:W-:Y:S01]  /*7110*/  FADD R12, R11, -1 ;  /* 0xbf8000000b0c7421 */ /* 0x000fe20000000000 */
[----:B------:R-:W-:Y:S01]  /*7120*/  FADD R14, R13, -1 ;  /* 0xbf8000000d0e7421 */ /* 0x000fe20000000000 */
[----:B------:R-:W-:-:S02]  /*7130*/  IMAD.IADD R17, R6, 0x1, -R17 ;  /* 0x0000000106117824 */ /* 0x000fc400078e0a11 */
[-C--:B------:R-:W-:Y:S01]  /*7140*/  FFMA.FTZ R11, R8, R21.reuse, -0.16845393180847167969 ;  /* 0xbe2c7f30080b7423 */ /* 0x080fe20000010015 */
[----:B------:R-:W-:Y:S01]  /*7150*/  FFMA.FTZ R13, R12, R21, -0.16845393180847167969 ;  /* 0xbe2c7f300c0d7423 */ /* 0x000fe20000010015 */
[----:B------:R-:W-:Y:S01]  /*7160*/  F2FP.F16.F32.PACK_AB R23, R16, R23 ;  /* 0x000000171017723e */ /* 0x000fe200000000ff */
[----:B------:R-:W-:Y:S01]  /*7170*/  FADD R16, R17, -1 ;  /* 0xbf80000011107421 */ /* 0x000fe20000000000 */
[----:B------:R-:W-:Y:S01]  /*7180*/  FFMA.FTZ R11, R8, R11, 0.1716887056827545166 ;  /* 0x3e2fcf2a080b7423 */ /* 0x000fe2000001000b */
[----:B------:R-:W-:Y:S01]  /*7190*/  FFMA.FTZ R13, R12, R13, 0.1716887056827545166 ;  /* 0x3e2fcf2a0c0d7423 */ /* 0x000fe2000001000d */
[-C--:B------:R-:W-:Y:S01]  /*71a0*/  FFMA.FTZ R17, R14, R21.reuse, -0.16845393180847167969 ;  /* 0xbe2c7f300e117423 */ /* 0x080fe20000010015 */
[----:B------:R-:W-:Y:S01]  /*71b0*/  FFMA.FTZ R21, R16, R21, -0.16845393180847167969 ;  /* 0xbe2c7f3010157423 */ /* 0x000fe20000010015 */
[----:B------:R-:W-:Y:S01]  /*71c0*/  FFMA.FTZ R11, R8, R11, -0.17900948226451873779 ;  /* 0xbe374e43080b7423 */ /* 0x000fe2000001000b */
[----:B------:R-:W-:Y:S01]  /*71d0*/  FFMA.FTZ R13, R12, R13, -0.17900948226451873779 ;  /* 0xbe374e430c0d7423 */ /* 0x000fe2000001000d */
[----:B------:R-:W-:Y:S01]  /*71e0*/  FFMA.FTZ R17, R14, R17, 0.1716887056827545166 ;  /* 0x3e2fcf2a0e117423 */ /* 0x000fe20000010011 */
[----:B------:R-:W-:Y:S01]  /*71f0*/  FFMA.FTZ R21, R16, R21, 0.1716887056827545166 ;  /* 0x3e2fcf2a10157423 */ /* 0x000fe20000010015 */
[----:B------:R-:W-:Y:S01]  /*7200*/  FFMA.FTZ R11, R8, R11, 0.20512372255325317383 ;  /* 0x3e520bf4080b7423 */ /* 0x000fe2000001000b */
[----:B------:R-:W-:Y:S01]  /*7210*/  FFMA.FTZ R13, R12, R13, 0.20512372255325317383 ;  /* 0x3e520bf40c0d7423 */ /* 0x000fe2000001000d */
[----:B------:R-:W-:Y:S01]  /*7220*/  FFMA.FTZ R17, R14, R17, -0.17900948226451873779 ;  /* 0xbe374e430e117423 */ /* 0x000fe20000010011 */
[----:B------:R-:W-:Y:S01]  /*7230*/  FFMA.FTZ R21, R16, R21, -0.17900948226451873779 ;  /* 0xbe374e4310157423 */ /* 0x000fe20000010015 */
[----:B------:R-:W-:Y:S01]  /*7240*/  FFMA.FTZ R11, R8, R11, -0.24046532809734344482 ;  /* 0xbe763c8b080b7423 */ /* 0x000fe2000001000b */
[----:B------:R-:W-:Y:S01]  /*7250*/  FFMA.FTZ R13, R12, R13, -0.24046532809734344482 ;  /* 0xbe763c8b0c0d7423 */ /* 0x000fe2000001000d */
[----:B------:R-:W-:Y:S01]  /*7260*/  FFMA.FTZ R17, R14, R17, 0.20512372255325317383 ;  /* 0x3e520bf40e117423 */ /* 0x000fe20000010011 */
[----:B------:R-:W-:Y:S01]  /*7270*/  FFMA.FTZ R21, R16, R21, 0.20512372255325317383 ;  /* 0x3e520bf410157423 */ /* 0x000fe20000010015 */
[----:B------:R-:W-:Y:S01]  /*7280*/  FFMA.FTZ R11, R8, R11, 0.28857114911079406738 ;  /* 0x3e93bf99080b7423 */ /* 0x000fe2000001000b */
[----:B------:R-:W-:Y:S01]  /*7290*/  FFMA.FTZ R13, R12, R13, 0.28857114911079406738 ;  /* 0x3e93bf990c0d7423 */ /* 0x000fe2000001000d */
[----:B------:R-:W-:Y:S01]  /*72a0*/  FFMA.FTZ R17, R14, R17, -0.24046532809734344482 ;  /* 0xbe763c8b0e117423 */ /* 0x000fe20000010011 */
[----:B------:R-:W-:Y:S01]  /*72b0*/  FFMA.FTZ R21, R16, R21, -0.24046532809734344482 ;  /* 0xbe763c8b10157423 */ /* 0x000fe20000010015 */
[----:B------:R-:W-:Y:S01]  /*72c0*/  FFMA.FTZ R11, R8, R11, -0.36067417263984680176 ;  /* 0xbeb8aa49080b7423 */ /* 0x000fe2000001000b */
[----:B------:R-:W-:Y:S01]  /*72d0*/  FFMA.FTZ R13, R12, R13, -0.36067417263984680176 ;  /* 0xbeb8aa490c0d7423 */ /* 0x000fe2000001000d */
[----:B------:R-:W-:Y:S01]  /*72e0*/  FFMA.FTZ R17, R14, R17, 0.28857114911079406738 ;  /* 0x3e93bf990e117423 */ /* 0x000fe20000010011 */
[----:B------:R-:W-:Y:S01]  /*72f0*/  FFMA.FTZ R21, R16, R21, 0.28857114911079406738 ;  /* 0x3e93bf9910157423 */ /* 0x000fe20000010015 */
[----:B------:R-:W-:Y:S01]  /*7300*/  FFMA.FTZ R11, R8, R11, 0.48089820146560668945 ;  /* 0x3ef6384a080b7423 */ /* 0x000fe2000001000b */
[----:B------:R-:W-:Y:S01]  /*7310*/  FFMA.FTZ R13, R12, R13, 0.48089820146560668945 ;  /* 0x3ef6384a0c0d7423 */ /* 0x000fe2000001000d */
[----:B------:R-:W-:Y:S01]  /*7320*/  FFMA.FTZ R17, R14, R17, -0.36067417263984680176 ;  /* 0xbeb8aa490e117423 */ /* 0x000fe20000010011 */
[----:B------:R-:W-:Y:S01]  /*7330*/  FFMA.FTZ R21, R16, R21, -0.36067417263984680176 ;  /* 0xbeb8aa4910157423 */ /* 0x000fe20000010015 */
[----:B------:R-:W-:Y:S01]  /*7340*/  FFMA.FTZ R11, R8, R11, -0.72134751081466674805 ;  /* 0xbf38aa3b080b7423 */ /* 0x000fe2000001000b */
[----:B------:R-:W-:Y:S01]  /*7350*/  FFMA.FTZ R13, R12, R13, -0.72134751081466674805 ;  /* 0xbf38aa3b0c0d7423 */ /* 0x000fe2000001000d */
[----:B------:R-:W-:Y:S01]  /*7360*/  FFMA.FTZ R17, R14, R17, 0.48089820146560668945 ;  /* 0x3ef6384a0e117423 */ /* 0x000fe20000010011 */
[----:B------:R-:W-:Y:S01]  /*7370*/  FFMA.FTZ R21, R16, R21, 0.48089820146560668945 ;  /* 0x3ef6384a10157423 */ /* 0x000fe20000010015 */
[----:B------:R-:W-:Y:S01]  /*7380*/  FMUL R11, R8, R11 ;  /* 0x0000000b080b7220 */ /* 0x000fe20000400000 */
[----:B------:R-:W-:Y:S01]  /*7390*/  FMUL R13, R12, R13 ;  /* 0x0000000d0c0d7220 */ /* 0x000fe20000400000 */
[----:B------:R-:W-:Y:S01]  /*73a0*/  FFMA.FTZ R17, R14, R17, -0.72134751081466674805 ;  /* 0xbf38aa3b0e117423 */ /* 0x000fe20000010011 */
[----:B------:R-:W-:Y:S01]  /*73b0*/  FFMA.FTZ R21, R16, R21, -0.72134751081466674805 ;  /* 0xbf38aa3b10157423 */ /* 0x000fe20000010015 */
[----:B------:R-:W-:Y:S01]  /*73c0*/  FMUL R11, R8, R11 ;  /* 0x0000000b080b7220 */ /* 0x000fe20000400000 */
[----:B------:R-:W-:Y:S01]  /*73d0*/  FMUL R13, R12, R13 ;  /* 0x0000000d0c0d7220 */ /* 0x000fe20000400000 */
[----:B------:R-:W-:Y:S01]  /*73e0*/  FMUL R17, R14, R17 ;  /* 0x000000110e117220 */ /* 0x000fe20000400000 */
[----:B------:R-:W-:Y:S01]  /*73f0*/  FMUL R21, R16, R21 ;  /* 0x0000001510157220 */ /* 0x000fe20000400000 */
[----:B------:R-:W-:Y:S01]  /*7400*/  FFMA.FTZ R8, R8, 1.4426950216293334961, R11 ;  /* 0x3fb8aa3b08087823 */ /* 0x000fe2000001000b */
[----:B------:R-:W-:Y:S01]  /*7410*/  SHF.R.U32.HI R11, RZ, 0x5, R0 ;  /* 0x00000005ff0b7819 */ /* 0x000fe20000011600 */
[----:B------:R-:W-:Y:S01]  /*7420*/  FFMA.FTZ R13, R12, 1.4426950216293334961, R13 ;  /* 0x3fb8aa3b0c0d7823 */ /* 0x000fe2000001000d */
[----:B------:R-:W-:Y:S01]  /*7430*/  FMUL R17, R14, R17 ;  /* 0x000000110e117220 */ /* 0x000fe20000400000 */
[----:B------:R-:W-:Y:S01]  /*7440*/  ISETP.GE.U32.AND P2, PT, R6, 0x7f800000, PT ;  /* 0x7f8000000600780c */ /* 0x000fe20003f46070 */
[----:B------:R-:W-:Y:S01]  /*7450*/  FMUL R21, R16, R21 ;  /* 0x0000001510157220 */ /* 0x000fe20000400000 */
[----:B------:R-:W-:Y:S01]  /*7460*/  SGXT.U32 R11, R11, 0x3 ;  /* 0x000000030b0b781a */ /* 0x000fe20000000000 */
[----:B------:R-:W-:Y:S01]  /*7470*/  FADD R73, R10, R13 ;  /* 0x0000000d0a497221 */ /* 0x000fe20000000000 */
[----:B------:R-:W-:Y:S01]  /*7480*/  FFMA.FTZ R14, R14, 1.4426950216293334961, R17 ;  /* 0x3fb8aa3b0e0e7823 */ /* 0x000fe20000010011 */
[----:B------:R-:W-:Y:S01]  /*7490*/  FFMA.FTZ R16, R16, 1.4426950216293334961, R21 ;  /* 0x3fb8aa3b10107823 */ /* 0x000fe20000010015 */
[----:B------:R-:W-:Y:S01]  /*74a0*/  F2FP.F16.F32.PACK_AB R52, R29, R30 ;  /* 0x0000001e1d34723e */ /* 0x000fe200000000ff */
[----:B-1----:R-:W-:-:S02]  /*74b0*/  IMAD R11, R11, R68, RZ ;  /* 0x000000440b0b7224 */ /* 0x002fc400078e02ff */
[----:B------:R-:W-:Y:S01]  /*74c0*/  FADD R74, R15, R14 ;  /* 0x0000000e0f4a7221 */ /* 0x000fe20000000000 */
[----:B------:R-:W-:Y:S01]  /*74d0*/  FADD R75, R19, R16 ;  /* 0x00000010134b7221 */ /* 0x000fe20000000000 */
[----:B------:R-:W-:Y:S01]  /*74e0*/  F2FP.F16.F32.PACK_AB R50, R44, R49 ;  /* 0x000000312c32723e */ /* 0x000fe200000000ff */
[----:B------:R-:W-:Y:S01]  /*74f0*/  IMAD R12, R68, 0x8, R11 ;  /* 0x00000008440c7824 */ /* 0x000fe200078e020b */
[----:B------:R-:W-:Y:S01]  /*7500*/  F2FP.F16.F32.PACK_AB R29, R20, R27 ;  /* 0x0000001b141d723e */ /* 0x000fe200000000ff */
[----:B------:R-:W-:Y:S01]  /*7510*/  @P2 IMAD.MOV.U32 R21, RZ, RZ, 0x7f800000 ;  /* 0x7f800000ff152424 */ /* 0x000fe200078e00ff */
[----:B------:R-:W-:Y:S01]  /*7520*/  F2FP.F16.F32.PACK_AB R49, R36, R41 ;  /* 0x000000292431723e */ /* 0x000fe200000000ff */
[----:B------:R-:W-:Y:S01]  /*7530*/  STS.64 [R54+UR8], R50 ;  /* 0x0000003236007988 */ /* 0x000fe20008000a08 */
[----:B------:R-:W-:Y:S01]  /*7540*/  LEA R13, R68, R12, 0x3 ;  /* 0x0000000c440d7211 */ /* 0x000fe200078e18ff */
[----:B------:R-:W-:Y:S01]  /*7550*/  @P2 FFMA.FTZ R75, R6, R21, +INF ;  /* 0x7f800000064b2423 */ /* 0x000fe20000010015 */
[----:B------:R-:W-:Y:S01]  /*7560*/  F2FP.F16.F32.PACK_AB R48, R43, R46 ;  /* 0x0000002e2b30723e */ /* 0x000fe200000000ff */
[----:B------:R-:W-:Y:S01]  /*7570*/  STS.64 [R54+UR8+0x80], R52 ;  /* 0x0000803436007988 */ /* 0x000fe20008000a08 */
[----:B------:R-:W-:Y:S01]  /*7580*/  F2FP.F16.F32.PACK_AB R28, R28, R35 ;  /* 0x000000231c1c723e */ /* 0x000fe200000000ff */
[----:B------:R-:W-:Y:S01]  /*7590*/  IMAD R15, R68, 0x8, R13 ;  /* 0x00000008440f7824 */ /* 0x000fe200078e020d */
[----:B------:R-:W-:Y:S01]  /*75a0*/  F2FP.F16.F32.PACK_AB R27, R18, R25 ;  /* 0x00000019121b723e */ /* 0x000fe200000000ff */
[----:B------:R-:W-:Y:S01]  /*75b0*/  STS.64 [R54+UR8+0x100], R48 ;  /* 0x0001003036007988 */ /* 0x000fe20008000a08 */
[----:B------:R-:W-:Y:S01]  /*75c0*/  LOP3.LUT R18, R54, 0x40, RZ, 0x3c, !PT ;  /* 0x0000004036127812 */ /* 0x000fe200078e3cff */
[----:B------:R-:W-:Y:S01]  /*75d0*/  IMAD R17, R68, 0x8, R15 ;  /* 0x0000000844117824 */ /* 0x000fe200078e020f */
[----:B------:R-:W-:Y:S01]  /*75e0*/  F2FP.F16.F32.PACK_AB R22, R24, R31 ;  /* 0x0000001f1816723e */ /* 0x000fe200000000ff */
[----:B------:R-:W-:Y:S01]  /*75f0*/  STS.64 [R54+UR8+0x180], R28 ;  /* 0x0001801c36007988 */ /* 0x000fe20008000a08 */
[----:B------:R-:W-:Y:S01]  /*7600*/  F2FP.F16.F32.PACK_AB R26, R26, R33 ;  /* 0x000000211a1a723e */ /* 0x000fe200000000ff */
[----:B------:R-:W-:Y:S01]  /*7610*/  FADD R72, R9, R8 ;  /* 0x0000000809487221 */ /* 0x000fe20000000000 */
[----:B------:R-:W-:Y:S01]  /*7620*/  LEA R19, R68, R17, 0x3 ;  /* 0x0000001144137211 */ /* 0x000fe200078e18ff */
[----:B------:R0:W-:Y:S01]  /*7630*/  STS.64 [R18+UR8+0x2180], R22 ;  /* 0x0021801612007988 */ /* 0x0001e20008000a08 */
[----:B------:R-:W-:-:S02]  /*7640*/  ISETP.GE.U32.AND P5, PT, R56, 0x7f800000, PT ;  /* 0x7f8000003800780c */ /* 0x000fc40003fa6070 */
[----:B------:R-:W-:Y:S01]  /*7650*/  ISETP.GE.U32.AND P4, PT, R55, 0x7f800000, PT ;  /* 0x7f8000003700780c */ /* 0x000fe20003f86070 */
[----:B------:R-:W-:Y:S01]  /*7660*/  IMAD R21, R68, 0x8, R19 ;  /* 0x0000000844157824 */ /* 0x000fe200078e0213 */
[----:B------:R1:W-:Y:S01]  /*7670*/  STS.64 [R18+UR8+0x2080], R26 ;  /* 0x0020801a12007988 */ /* 0x0003e20008000a08 */
[----:B------:R-:W-:Y:S02]  /*7680*/  ISETP.GE.U32.AND P1, PT, R58, 0x7f800000, PT ;  /* 0x7f8000003a00780c */ /* 0x000fe40003f26070 */
[----:B------:R-:W-:Y:S02]  /*7690*/  F2FP.F16.F32.PACK_AB R37, R32, R37 ;  /* 0x000000252025723e */ /* 0x000fe400000000ff */
[----:B------:R-:W-:Y:S01]  /*76a0*/  F2FP.F16.F32.PACK_AB R36, R40, R45 ;  /* 0x0000002d2824723e */ /* 0x000fe200000000ff */
[----:B0-----:R-:W-:Y:S01]  /*76b0*/  IMAD R23, R68, 0x8, R21 ;  /* 0x0000000844177824 */ /* 0x001fe200078e0215 */
[----:B------:R-:W-:Y:S02]  /*76c0*/  F2FP.F16.F32.PACK_AB R39, R34, R39 ;  /* 0x000000272227723e */ /* 0x000fe400000000ff */
[----:B------:R-:W-:Y:S01]  /*76d0*/  @P5 IMAD.MOV.U32 R9, RZ, RZ, 0x7f800000 ;  /* 0x7f800000ff095424 */ /* 0x000fe200078e00ff */
[----:B------:R-:W-:Y:S01]  /*76e0*/  F2FP.F16.F32.PACK_AB R38, R42, R47 ;  /* 0x0000002f2a26723e */ /* 0x000fe200000000ff */
[----:B------:R-:W-:Y:S01]  /*76f0*/  IMAD R25, R68, 0x8, R23 ;  /* 0x0000000844197824 */ /* 0x000fe200078e0217 */
[----:B------:R0:W-:Y:S01]  /*7700*/  STS.64 [R18+UR8+0x2100], R36 ;  /* 0x0021002412007988 */ /* 0x0001e20008000a08 */
[----:B------:R-:W-:-:S02]  /*7710*/  @P4 IMAD.MOV.U32 R8, RZ, RZ, 0x7f800000 ;  /* 0x7f800000ff084424 */ /* 0x000fc400078e00ff */
[----:B------:R-:W-:Y:S01]  /*7720*/  @P5 FFMA.FTZ R73, R56, R9, +INF ;  /* 0x7f80000038495423 */ /* 0x000fe20000010009 */
[----:B------:R-:W-:Y:S01]  /*7730*/  @P1 IMAD.MOV.U32 R9, RZ, RZ, 0x7f800000 ;  /* 0x7f800000ff091424 */ /* 0x000fe200078e00ff */
[----:B-1----:R-:W-:Y:S01]  /*7740*/  LEA R27, R68, R25, 0x3 ;  /* 0x00000019441b7211 */ /* 0x002fe200078e18ff */
[----:B------:R1:W-:Y:S01]  /*7750*/  STS.64 [R18+UR8+0x2000], R38 ;  /* 0x0020002612007988 */ /* 0x0003e20008000a08 */
[----:B------:R-:W-:Y:S01]  /*7760*/  @P4 FFMA.FTZ R72, R55, R8, +INF ;  /* 0x7f80000037484423 */ /* 0x000fe20000010008 */
[----:B------:R-:W-:Y:S02]  /*7770*/  IMAD R8, R77, UR7, RZ ;  /* 0x000000074d087c24 */ /* 0x000fe4000f8e02ff */
[----:B------:R-:W-:Y:S01]  /*7780*/  @P1 FFMA.FTZ R74, R58, R9, +INF ;  /* 0x7f8000003a4a1423 */ /* 0x000fe20000010009 */
[----:B------:R-:W-:Y:S01]  /*7790*/  IMAD R29, R68, 0x8, R27 ;  /* 0x00000008441d7824 */ /* 0x000fe200078e021b */
[----:B------:R-:W-:Y:S01]  /*77a0*/  BAR.SYNC.DEFER_BLOCKING 0x0 ;  /* 0x0000000000007b1d */ /* 0x000fe20000010000 */
[----:B------:R-:W-:Y:S01]  /*77b0*/  IMAD.SHL.U32 R9, R8, 0x2, RZ ;  /* 0x0000000208097824 */ /* 0x000fe200078e00ff */
[----:B------:R-:W-:Y:S01]  /*77c0*/  UIMAD.WIDE UR6, UR6, 0x2, URZ ;  /* 0x00000002060678a5 */ /* 0x000fe2000f8e02ff */
[----:B------:R-:W-:Y:S01]  /*77d0*/  IMAD R31, R68, 0x8, R29 ;  /* 0x00000008441f7824 */ /* 0x000fe200078e021d */
[----:B------:R-:W-:Y:S01]  /*77e0*/  SHF.R.U32.HI R14, RZ, 0x1, R0 ;  /* 0x00000001ff0e7819 */ /* 0x000fe20000011600 */
[----:B------:R-:W-:Y:S01]  /*77f0*/  IMAD.HI R8, R8, 0x2, RZ ;  /* 0x0000000208087827 */ /* 0x000fe200078e02ff */
[----:B------:R-:W-:-:S02]  /*7800*/  IADD3 R70, P1, P2, R9, UR5, R70 ;  /* 0x0000000509467c10 */ /* 0x000fc4000fa3e046 */
[----:B------:R-:W-:Y:S01]  /*7810*/  LOP3.LUT R76, R14, 0xc, RZ, 0xc0, !PT ;  /* 0x0000000c0e4c7812 */ /* 0x000fe200078ec0ff */
[----:B------:R-:W-:Y:S01]  /*7820*/  IMAD R33, R68, 0x8, R31 ;  /* 0x0000000844217824 */ /* 0x000fe200078e021f */
[----:B------:R-:W-:Y:S01]  /*7830*/  IADD3.X R94, PT, PT, R8, UR7, R71, P1, P2 ;  /* 0x00000007085e7c10 */ /* 0x000fe20008fe4447 */
[----:B------:R-:W-:Y:S01]  /*7840*/  IMAD.SHL.U32 R9, R0, 0x10, RZ ;  /* 0x0000001000097824 */ /* 0x000fe200078e00ff */
[-C--:B------:R-:W-:Y:S01]  /*7850*/  LEA R8, P1, R11, R70.reuse, 0x1 ;  /* 0x000000460b087211 */ /* 0x080fe200078208ff */
[----:B------:R-:W-:Y:S01]  /*7860*/  IMAD R35, R68, 0x8, R33 ;  /* 0x0000000844237824 */ /* 0x000fe200078e0221 */
[----:B------:R-:W-:Y:S01]  /*7870*/  LEA R10, P2, R12, R70, 0x1 ;  /* 0x000000460c0a7211 */ /* 0x000fe200078408ff */
[----:B------:R-:W2:Y:S01]  /*7880*/  LDCU UR6, c[0x0][0x3ec] ;  /* 0x00007d80ff0677ac */ /* 0x000ea20008000800 */
[----:B------:R-:W-:Y:S02]  /*7890*/  LOP3.LUT R69, R9, 0x70, RZ, 0xc0, !PT ;  /* 0x0000007009457812 */ /* 0x000fe400078ec0ff */
[----:B0-----:R-:W-:-:S02]  /*78a0*/  LEA R37, R68, R35, 0x3 ;  /* 0x0000002344257211 */ /* 0x001fc400078e18ff */
[-C--:B------:R-:W-:Y:S02]  /*78b0*/  LEA.HI.X.SX32 R9, R11, R94.reuse, 0x1, P1 ;  /* 0x0000005e0b097211 */ /* 0x080fe400008f0eff */
[----:B------:R-:W-:Y:S01]  /*78c0*/  LEA.HI.X.SX32 R11, R12, R94, 0x1, P2 ;  /* 0x0000005e0c0b7211 */ /* 0x000fe200010f0eff */
[C---:B-1----:R-:W-:Y:S01]  /*78d0*/  IMAD R39, R68.reuse, 0x8, R37 ;  /* 0x0000000844277824 */ /* 0x042fe200078e0225 */
[-C--:B------:R-:W-:Y:S01]  /*78e0*/  LEA R14, P2, R15, R70.reuse, 0x1 ;  /* 0x000000460f0e7211 */ /* 0x080fe200078408ff */
[----:B------:R-:W0:Y:S01]  /*78f0*/  LDS.64 R78, [R7+UR8] ;  /* 0x00000008074e7984 */ /* 0x000e220008000a00 */
[-C--:B------:R-:W-:Y:S01]  /*7900*/  LEA R12, P1, R13, R70.reuse, 0x1 ;  /* 0x000000460d0c7211 */ /* 0x080fe200078208ff */
[C---:B------:R-:W-:Y:S01]  /*7910*/  IMAD R41, R68.reuse, 0x8, R39 ;  /* 0x0000000844297824 */ /* 0x040fe200078e0227 */
[----:B------:R-:W-:Y:S01]  /*7920*/  LEA R16, P6, R17, R70, 0x1 ;  /* 0x0000004611107211 */ /* 0x000fe200078c08ff */
[----:B------:R-:W1:Y:S01]  /*7930*/  LDS.64 R80, [R7+UR8+0x200] ;  /* 0x0002000807507984 */ /* 0x000e620008000a00 */
[----:B------:R-:W-:Y:S01]  /*7940*/  LEA.HI.X.SX32 R15, R15, R94, 0x1, P2 ;  /* 0x0000005e0f0f7211 */ /* 0x000fe200010f0eff */
[C---:B------:R-:W-:Y:S01]  /*7950*/  IMAD R43, R68.reuse, 0x8, R41 ;  /* 0x00000008442b7824 */ /* 0x040fe200078e0229 */
[----:B------:R-:W-:Y:S01]  /*7960*/  LEA R20, P2, R21, R70, 0x1 ;  /* 0x0000004615147211 */ /* 0x000fe200078408ff */
[----:B------:R-:W3:Y:S01]  /*7970*/  LDS.64 R82, [R7+UR8+0x400] ;  /* 0x0004000807527984 */ /* 0x000ee20008000a00 */
[-C--:B------:R-:W-:Y:S01]  /*7980*/  LEA.HI.X.SX32 R13, R13, R94.reuse, 0x1, P1 ;  /* 0x0000005e0d0d7211 */ /* 0x080fe200008f0eff */
[C---:B------:R-:W-:Y:S01]  /*7990*/  IMAD R45, R68.reuse, 0x8, R43 ;  /* 0x00000008442d7824 */ /* 0x040fe200078e022b */
[----:B------:R-:W-:Y:S01]  /*79a0*/  LEA.HI.X.SX32 R17, R17, R94, 0x1, P6 ;  /* 0x0000005e11117211 */ /* 0x000fe200030f0eff */
[----:B------:R-:W4:Y:S01]  /*79b0*/  LDS.64 R84, [R7+UR8+0x600] ;  /* 0x0006000807547984 */ /* 0x000f220008000a00 */
[-C--:B------:R-:W-:Y:S01]  /*79c0*/  LEA R18, P1, R19, R70.reuse, 0x1 ;  /* 0x0000004613127211 */ /* 0x080fe200078208ff */
[----:B--2---:R-:W-:Y:S01]  /*79d0*/  UIMAD UR6, UR9, UR6, URZ ;  /* 0x00000006090672a4 */ /* 0x004fe2000f8e02ff */
[----:B------:R-:W-:Y:S01]  /*79e0*/  LEA R47, R68, R45, 0x3 ;  /* 0x0000002d442f7211 */ /* 0x000fe200078e18ff */
[----:B------:R-:W2:Y:S01]  /*79f0*/  LDS.64 R86, [R7+UR8+0x800] ;  /* 0x0008000807567984 */ /* 0x000ea20008000a00 */
[----:B------:R-:W-:Y:S01]  /*7a00*/  LEA R30, P6, R31, R70, 0x1 ;  /* 0x000000461f1e7211 */ /* 0x000fe200078c08ff */
[----:B------:R-:W-:Y:S01]  /*7a10*/  USHF.L.U32 UR5, UR6, 0x2, URZ ;  /* 0x0000000206057899 */ /* 0x000fe200080006ff */
[----:B------:R-:W-:Y:S01]  /*7a20*/  LEA.HI.X.SX32 R21, R21, R94, 0x1, P2 ;  /* 0x0000005e15157211 */ /* 0x000fe200010f0eff */
[----:B------:R-:W2:Y:S01]  /*7a30*/  LDS.64 R88, [R7+UR8+0xa00] ;  /* 0x000a000807587984 */ /* 0x000ea20008000a00 */
[----:B------:R-:W-:Y:S01]  /*7a40*/  LEA R24, P2, R25, R70, 0x1 ;  /* 0x0000004619187211 */ /* 0x000fe200078408ff */
[----:B------:R-:W-:Y:S01]  /*7a50*/  UIMAD.WIDE UR6, UR6, 0x4, URZ ;  /* 0x00000004060678a5 */ /* 0x000fe2000f8e02ff */
[-C--:B------:R-:W-:Y:S01]  /*7a60*/  LEA.HI.X.SX32 R19, R19, R94.reuse, 0x1, P1 ;  /* 0x0000005e13137211 */ /* 0x080fe200008f0eff */
[----:B------:R-:W2:Y:S01]  /*7a70*/  LDS.64 R90, [R7+UR8+0xc00] ;  /* 0x000c0008075a7984 */ /* 0x000ea20008000a00 */
[----:B------:R-:W-:-:S02]  /*7a80*/  LEA.HI.X.SX32 R31, R31, R94, 0x1, P6 ;  /* 0x0000005e1f1f7211 */ /* 0x000fc400030f0eff */
[----:B------:R-:W-:Y:S01]  /*7a90*/  FSETP.NEU.AND P3, PT, R55, RZ, PT ;  /* 0x000000ff3700720b */ /* 0x000fe20003f6d000 */
[----:B------:R0:W2:Y:S01]  /*7aa0*/  LDS.64 R92, [R7+UR8+0xe00] ;  /* 0x000e0008075c7984 */ /* 0x0000a20008000a00 */
[-C--:B------:R-:W-:Y:S02]  /*7ab0*/  LEA R22, P1, R23, R70.reuse, 0x1 ;  /* 0x0000004617167211 */ /* 0x080fe400078208ff */
[----:B------:R-:W-:Y:S02]  /*7ac0*/  LEA R36, P6, R37, R70, 0x1 ;  /* 0x0000004625247211 */ /* 0x000fe400078c08ff */
[----:B------:R-:W-:Y:S02]  /*7ad0*/  LEA.HI.X.SX32 R25, R25, R94, 0x1, P2 ;  /* 0x0000005e19197211 */ /* 0x000fe400010f0eff */
[----:B------:R-:W-:Y:S01]  /*7ae0*/  LEA R28, P2, R29, R70, 0x1 ;  /* 0x000000461d1c7211 */ /* 0x000fe200078408ff */
[----:B0-----:R-:W-:Y:S01]  /*7af0*/  IMAD R7, R68, 0x8, R47 ;  /* 0x0000000844077824 */ /* 0x001fe200078e022f */
[----:B------:R-:W-:-:S02]  /*7b00*/  LEA.HI.X.SX32 R23, R23, R94, 0x1, P1 ;  /* 0x0000005e17177211 */ /* 0x000fc400008f0eff */
[----:B------:R-:W-:Y:S01]  /*7b10*/  LEA.HI.X.SX32 R37, R37, R94, 0x1, P6 ;  /* 0x0000005e25257211 */ /* 0x000fe200030f0eff */
[C---:B------:R-:W-:Y:S01]  /*7b20*/  IMAD R51, R68.reuse, 0x8, R7 ;  /* 0x0000000844337824 */ /* 0x040fe200078e0207 */
[-C--:B------:R-:W-:Y:S01]  /*7b30*/  LEA R26, P1, R27, R70.reuse, 0x1 ;  /* 0x000000461b1a7211 */ /* 0x080fe200078208ff */
[----:B------:R-:W-:Y:S01]  /*7b40*/  STG.E.U16 desc[UR10][R8.64], R78 ;  /* 0x0000004e08007986 */ /* 0x000fe2000c10150a */
[----:B------:R-:W-:Y:S01]  /*7b50*/  LEA R42, P6, R43, R70, 0x1 ;  /* 0x000000462b2a7211 */ /* 0x000fe200078c08ff */
[C---:B------:R-:W-:Y:S01]  /*7b60*/  IMAD R53, R68.reuse, 0x8, R51 ;  /* 0x0000000844357824 */ /* 0x040fe200078e0233 */
[----:B------:R-:W-:Y:S01]  /*7b70*/  LEA.HI.X.SX32 R29, R29, R94, 0x1, P2 ;  /* 0x0000005e1d1d7211 */ /* 0x000fe200010f0eff */
[----:B-1----:R0:W-:Y:S01]  /*7b80*/  STG.E.U16 desc[UR10][R10.64], R80 ;  /* 0x000000500a007986 */ /* 0x0021e2000c10150a */
[----:B------:R-:W-:Y:S01]  /*7b90*/  LEA R34, P2, R35, R70, 0x1 ;  /* 0x0000004623227211 */ /* 0x000fe200078408ff */
[----:B------:R-:W-:Y:S01]  /*7ba0*/  IMAD R55, R68, 0x8, R53 ;  /* 0x0000000844377824 */ /* 0x000fe200078e0235 */
[-C--:B------:R-:W-:Y:S01]  /*7bb0*/  LEA.HI.X.SX32 R27, R27, R94.reuse, 0x1, P1 ;  /* 0x0000005e1b1b7211 */ /* 0x080fe200008f0eff */
[----:B---3--:R1:W-:Y:S01]  /*7bc0*/  STG.E.U16 desc[UR10][R12.64], R82 ;  /* 0x000000520c007986 */ /* 0x0083e2000c10150a */
[----:B------:R-:W-:-:S02]  /*7bd0*/  LEA.HI.X.SX32 R43, R43, R94, 0x1, P6 ;  /* 0x0000005e2b2b7211 */ /* 0x000fc400030f0eff */
[C---:B------:R-:W-:Y:S01]  /*7be0*/  LEA R57, R68.reuse, R55, 0x3 ;  /* 0x0000003744397211 */ /* 0x040fe200078e18ff */
[----:B----4-:R3:W-:Y:S01]  /*7bf0*/  STG.E.U16 desc[UR10][R14.64], R84 ;  /* 0x000000540e007986 */ /* 0x0107e2000c10150a */
[-C--:B------:R-:W-:Y:S02]  /*7c00*/  LEA R32, P1, R33, R70.reuse, 0x1 ;  /* 0x0000004621207211 */ /* 0x080fe400078208ff */
[----:B------:R-:W-:Y:S01]  /*7c10*/  LEA R48, P6, R7, R70, 0x1 ;  /* 0x0000004607307211 */ /* 0x000fe200078c08ff */
[C---:B------:R-:W-:Y:S01]  /*7c20*/  IMAD R59, R68.reuse, 0x8, R57 ;  /* 0x00000008443b7824 */ /* 0x040fe200078e0239 */
[----:B------:R-:W-:Y:S01]  /*7c30*/  LEA.HI.X.SX32 R35, R35, R94, 0x1, P2 ;  /* 0x0000005e23237211 */ /* 0x000fe200010f0eff */
[----:B--2---:R2:W-:Y:S01]  /*7c40*/  STG.E.U16 desc[UR10][R16.64], R86 ;  /* 0x0000005610007986 */ /* 0x0045e2000c10150a */
[----:B------:R-:W-:Y:S01]  /*7c50*/  LEA R40, P2, R41, R70, 0x1 ;  /* 0x0000004629287211 */ /* 0x000fe200078408ff */
[----:B0-----:R-:W0:Y:S01]  /*7c60*/  LDC.64 R10, c[0x0][0x3a0] ;  /* 0x0000e800ff0a7b82 */ /* 0x001e220000000a00 */
[-C--:B------:R-:W-:Y:S01]  /*7c70*/  LEA.HI.X.SX32 R33, R33, R94.reuse, 0x1, P1 ;  /* 0x0000005e21217211 */ /* 0x080fe200008f0eff */
[----:B------:R4:W-:Y:S01]  /*7c80*/  STG.E.U16 desc[UR10][R18.64], R88 ;  /* 0x0000005812007986 */ /* 0x0009e2000c10150a */
[----:B------:R-:W-:Y:S01]  /*7c90*/  LEA.HI.X.SX32 R49, R7, R94, 0x1, P6 ;  /* 0x0000005e07317211 */ /* 0x000fe200030f0eff */
[C---:B------:R-:W-:Y:S01]  /*7ca0*/  IMAD R7, R68.reuse, 0x8, R59 ;  /* 0x0000000844077824 */ /* 0x040fe200078e023b */
[----:B------:R-:W-:Y:S01]  /*7cb0*/  LEA R38, P1, R39, R70, 0x1 ;  /* 0x0000004627267211 */ /* 0x000fe200078208ff */
[----:B------:R-:W-:Y:S01]  /*7cc0*/  STG.E.U16 desc[UR10][R20.64], R90 ;  /* 0x0000005a14007986 */ /* 0x000fe2000c10150a */
[----:B------:R-:W-:Y:S01]  /*7cd0*/  LEA.HI.X.SX32 R41, R41, R94, 0x1, P2 ;  /* 0x0000005e29297211 */ /* 0x000fe200010f0eff */
[C---:B------:R-:W-:Y:S01]  /*7ce0*/  IMAD R63, R68.reuse, 0x8, R7 ;  /* 0x00000008443f7824 */ /* 0x040fe200078e0207 */
[----:B------:R-:W-:Y:S01]  /*7cf0*/  LEA R46, P2, R47, R70, 0x1 ;  /* 0x000000462f2e7211 */ /* 0x000fe200078408ff */
[----:B------:R-:W-:Y:S01]  /*7d00*/  STG.E.U16 desc[UR10][R22.64], R92 ;  /* 0x0000005c16007986 */ /* 0x000fe2000c10150a */
[----:B------:R-:W-:Y:S01]  /*7d10*/  LEA.HI.X.SX32 R39, R39, R94, 0x1, P1 ;  /* 0x0000005e27277211 */ /* 0x000fe200008f0eff */
[----:B------:R-:W-:Y:S01]  /*7d20*/  IMAD R65, R68, 0x8, R63 ;  /* 0x0000000844417824 */ /* 0x000fe200078e023f */
[----:B------:R-:W-:-:S02]  /*7d30*/  LEA R44, P1, R45, R70, 0x1 ;  /* 0x000000462d2c7211 */ /* 0x000fc400078208ff */
[----:B------:R-:W-:Y:S02]  /*7d40*/  LEA.HI.X.SX32 R47, R47, R94, 0x1, P2 ;  /* 0x0000005e2f2f7211 */ /* 0x000fe400010f0eff */
[-C--:B------:R-:W-:Y:S02]  /*7d50*/  LEA R52, P2, R53, R70.reuse, 0x1 ;  /* 0x0000004635347211 */ /* 0x080fe400078408ff */
[----:B------:R-:W-:Y:S02]  /*7d60*/  LEA R54, P6, R55, R70, 0x1 ;  /* 0x0000004637367211 */ /* 0x000fe400078c08ff */
[----:B------:R-:W-:Y:S02]  /*7d70*/  LEA.HI.X.SX32 R45, R45, R94, 0x1, P1 ;  /* 0x0000005e2d2d7211 */ /* 0x000fe400008f0eff */
[----:B------:R-:W-:Y:S02]  /*7d80*/  LEA R50, P1, R51, R70, 0x1 ;  /* 0x0000004633327211 */ /* 0x000fe400078208ff */
[----:B------:R-:W-:-:S02]  /*7d90*/  FSETP.NEU.AND P5, PT, R58, RZ, PT ;  /* 0x000000ff3a00720b */ /* 0x000fc40003fad000 */
[-C--:B------:R-:W-:Y:S02]  /*7da0*/  LEA.HI.X.SX32 R53, R53, R94.reuse, 0x1, P2 ;  /* 0x0000005e35357211 */ /* 0x080fe400010f0eff */
[----:B------:R-:W-:Y:S02]  /*7db0*/  LEA.HI.X.SX32 R55, R55, R94, 0x1, P6 ;  /* 0x0000005e37377211 */ /* 0x000fe400030f0eff */
[-C--:B------:R-:W-:Y:S02]  /*7dc0*/  LEA R58, P2, R59, R70.reuse, 0x1 ;  /* 0x000000463b3a7211 */ /* 0x080fe400078408ff */
[----:B------:R-:W-:Y:S02]  /*7dd0*/  LEA R60, P6, R7, R70, 0x1 ;  /* 0x00000046073c7211 */ /* 0x000fe400078c08ff */
[----:B------:R-:W-:Y:S02]  /*7de0*/  LEA R67, R68, R65, 0x3 ;  /* 0x0000004144437211 */ /* 0x000fe400078e18ff */
[----:B------:R-:W-:-:S02]  /*7df0*/  FSETP.NEU.AND P4, PT, R56, RZ, PT ;  /* 0x000000ff3800720b */ /* 0x000fc40003f8d000 */
[----:B------:R-:W-:Y:S02]  /*7e00*/  LEA.HI.X.SX32 R51, R51, R94, 0x1, P1 ;  /* 0x0000005e33337211 */ /* 0x000fe400008f0eff */
[----:B------:R-:W-:Y:S02]  /*7e10*/  LEA R56, P1, R57, R70, 0x1 ;  /* 0x0000004639387211 */ /* 0x000fe400078208ff */
[-C--:B------:R-:W-:Y:S02]  /*7e20*/  LEA.HI.X.SX32 R59, R59, R94.reuse, 0x1, P2 ;  /* 0x0000005e3b3b7211 */ /* 0x080fe400010f0eff */
[----:B------:R-:W-:Y:S01]  /*7e30*/  LEA.HI.X.SX32 R61, R7, R94, 0x1, P6 ;  /* 0x0000005e073d7211 */ /* 0x000fe200030f0eff */
[C---:B------:R-:W-:Y:S01]  /*7e40*/  IMAD R7, R68.reuse, 0x8, R67 ;  /* 0x0000000844077824 */ /* 0x040fe200078e0243 */
[----:B------:R-:W-:Y:S02]  /*7e50*/  LEA R64, P2, R65, R70, 0x1 ;  /* 0x0000004641407211 */ /* 0x000fe400078408ff */
[----:B------:R-:W-:Y:S01]  /*7e60*/  LEA.HI.X.SX32 R57, R57, R94, 0x1, P1 ;  /* 0x0000005e39397211 */ /* 0x000fe200008f0eff */
[----:B------:R-:W-:Y:S01]  /*7e70*/  IMAD R71, R68, 0x8, R7 ;  /* 0x0000000844477824 */ /* 0x000fe200078e0207 */
[----:B------:R-:W-:-:S02]  /*7e80*/  LEA R62, P1, R63, R70, 0x1 ;  /* 0x000000463f3e7211 */ /* 0x000fc400078208ff */
[----:B------:R-:W-:Y:S02]  /*7e90*/  LEA.HI.X.SX32 R65, R65, R94, 0x1, P2 ;  /* 0x0000005e41417211 */ /* 0x000fe400010f0eff */
[----:B------:R-:W-:Y:S02]  /*7ea0*/  LEA R68, P2, R7, R70, 0x1 ;  /* 0x0000004607447211 */ /* 0x000fe400078408ff */
[----:B------:R-:W-:Y:S02]  /*7eb0*/  LEA.HI.X.SX32 R63, R63, R94, 0x1, P1 ;  /* 0x0000005e3f3f7211 */ /* 0x000fe400008f0eff */
[----:B------:R-:W-:Y:S02]  /*7ec0*/  FSETP.NEU.AND P1, PT, R6, RZ, PT ;  /* 0x000000ff0600720b */ /* 0x000fe40003f2d000 */
[----:B------:R-:W-:Y:S02]  /*7ed0*/  IADD3 R76, PT, PT, R76, UR8, R69 ;  /* 0x000000084c4c7c10 */ /* 0x000fe4000fffe045 */
[----:B------:R-:W-:-:S02]  /*7ee0*/  PRMT R6, R78, 0x7632, R6 ;  /* 0x000076324e067816 */ /* 0x000fc40000000006 */
[----:B------:R-:W-:Y:S02]  /*7ef0*/  LEA.HI.X.SX32 R69, R7, R94, 0x1, P2 ;  /* 0x0000005e07457211 */ /* 0x000fe400010f0eff */
[----:B-1----:R-:W-:Y:S01]  /*7f00*/  PRMT R13, R80, 0x7632, R13 ;  /* 0x00007632500d7816 */ /* 0x002fe2000000000d */
[----:B------:R-:W-:Y:S01]  /*7f10*/  STG.E.U16 desc[UR10][R24.64], R6 ;  /* 0x0000000618007986 */ /* 0x000fe2000c10150a */
[----:B------:R-:W-:Y:S02]  /*7f20*/  PRMT R7, R82, 0x7632, R7 ;  /* 0x0000763252077816 */ /* 0x000fe40000000007 */
[----:B---3--:R-:W-:Y:S01]  /*7f30*/  PRMT R15, R84, 0x7632, R15 ;  /* 0x00007632540f7816 */ /* 0x008fe2000000000f */
[----:B------:R-:W-:Y:S01]  /*7f40*/  STG.E.U16 desc[UR10][R26.64], R13 ;  /* 0x0000000d1a007986 */ /* 0x000fe2000c10150a */
[----:B--2---:R-:W-:Y:S02]  /*7f50*/  PRMT R16, R86, 0x7632, R16 ;  /* 0x0000763256107816 */ /* 0x004fe40000000010 */
[----:B------:R-:W-:Y:S01]  /*7f60*/  PRMT R17, R88, 0x7632, R17 ;  /* 0x0000763258117816 */ /* 0x000fe20000000011 */
[----:B------:R1:W-:Y:S01]  /*7f70*/  STG.E.U16 desc[UR10][R28.64], R7 ;  /* 0x000000071c007986 */ /* 0x0003e2000c10150a */
[----:B----4-:R-:W-:-:S02]  /*7f80*/  PRMT R18, R90, 0x7632, R18 ;  /* 0x000076325a127816 */ /* 0x010fc40000000012 */
[----:B------:R-:W-:Y:S01]  /*7f90*/  PRMT R19, R92, 0x7632, R19 ;  /* 0x000076325c137816 */ /* 0x000fe20000000013 */
[----:B------:R2:W-:Y:S01]  /*7fa0*/  STG.E.U16 desc[UR10][R30.64], R15 ;  /* 0x0000000f1e007986 */ /* 0x0005e2000c10150a */
[----:B------:R-:W-:Y:S02]  /*7fb0*/  LEA R66, P6, R67, R70, 0x1 ;  /* 0x0000004643427211 */ /* 0x000fe400078c08ff */
[----:B------:R-:W-:Y:S01]  /*7fc0*/  PRMT R8, R79, 0x7632, R8 ;  /* 0x000076324f087816 */ /* 0x000fe20000000008 */
[----:B------:R3:W-:Y:S01]  /*7fd0*/  STG.E.U16 desc[UR10][R32.64], R16 ;  /* 0x0000001020007986 */ /* 0x0007e2000c10150a */
[----:B------:R-:W-:Y:S02]  /*7fe0*/  LEA.HI.X.SX32 R67, R67, R94, 0x1, P6 ;  /* 0x0000005e43437211 */ /* 0x000fe400030f0eff */
[----:B------:R-:W-:Y:S01]  /*7ff0*/  LEA R70, P6, R71, R70, 0x1 ;  /* 0x0000004647467211 */ /* 0x000fe200078c08ff */
[----:B------:R4:W-:Y:S01]  /*8000*/  STG.E.U16 desc[UR10][R34.64], R17 ;  /* 0x0000001122007986 */ /* 0x0009e2000c10150a */
[----:B-1----:R-:W-:-:S02]  /*8010*/  PRMT R29, R81, 0x7632, R29 ;  /* 0x00007632511d7816 */ /* 0x002fc4000000001d */
[----:B------:R-:W-:Y:S01]  /*8020*/  LEA.HI.X.SX32 R71, R71, R94, 0x1, P6 ;  /* 0x0000005e47477211 */ /* 0x000fe200030f0eff */
[----:B------:R-:W-:Y:S01]  /*8030*/  STG.E.U16 desc[UR10][R36.64], R18 ;  /* 0x0000001224007986 */ /* 0x000fe2000c10150a */
[----:B--2---:R-:W-:Y:S02]  /*8040*/  PRMT R30, R83, 0x7632, R30 ;  /* 0x00007632531e7816 */ /* 0x004fe4000000001e */
[----:B------:R-:W-:Y:S01]  /*8050*/  PRMT R31, R85, 0x7632, R31 ;  /* 0x00007632551f7816 */ /* 0x000fe2000000001f */
[----:B------:R-:W-:Y:S01]  /*8060*/  STG.E.U16 desc[UR10][R38.64], R19 ;  /* 0x0000001326007986 */ /* 0x000fe2000c10150a */
[----:B---3--:R-:W-:Y:S02]  /*8070*/  PRMT R32, R87, 0x7632, R32 ;  /* 0x0000763257207816 */ /* 0x008fe40000000020 */
[----:B------:R-:W-:Y:S01]  /*8080*/  PRMT R33, R89, 0x7632, R33 ;  /* 0x0000763259217816 */ /* 0x000fe20000000021 */
[----:B------:R-:W-:Y:S01]  /*8090*/  STG.E.U16 desc[UR10][R40.64], R79 ;  /* 0x0000004f28007986 */ /* 0x000fe2000c10150a */
[----:B----4-:R-:W-:-:S02]  /*80a0*/  PRMT R34, R91, 0x7632, R34 ;  /* 0x000076325b227816 */ /* 0x010fc40000000022 */
[----:B------:R-:W-:Y:S01]  /*80b0*/  PRMT R35, R93, 0x7632, R35 ;  /* 0x000076325d237816 */ /* 0x000fe20000000023 */
[----:B------:R-:W-:Y:S01]  /*80c0*/  STG.E.U16 desc[UR10][R42.64], R81 ;  /* 0x000000512a007986 */ /* 0x000fe2000c10150a */
[----:B------:R-:W-:Y:S02]  /*80d0*/  FSEL R7, R74, -INF , P5 ;  /* 0xff8000004a077808 */ /* 0x000fe40002800000 */
[----:B------:R-:W-:Y:S01]  /*80e0*/  FSEL R9, R72, -INF , P3 ;  /* 0xff80000048097808 */ /* 0x000fe20001800000 */
[----:B------:R-:W-:Y:S01]  /*80f0*/  STG.E.U16 desc[UR10][R44.64], R83 ;  /* 0x000000532c007986 */ /* 0x000fe2000c10150a */
[----:B------:R-:W-:Y:S01]  /*8100*/  FSEL R6, R73, -INF , P4 ;  /* 0xff80000049067808 */ /* 0x000fe20002000000 */
[----:B------:R-:W-:Y:S01]  /*8110*/  FFMA R14, R7, 0.69314718246459960938, R4 ;  /* 0x3f317218070e7823 */ /* 0x000fe20000000004 */
[----:B------:R-:W-:Y:S01]  /*8120*/  LOP3.LUT R4, R0, 0x1c, RZ, 0xc0, !PT ;  /* 0x0000001c00047812 */ /* 0x000fe200078ec0ff */
[----:B------:R-:W-:Y:S01]  /*8130*/  STG.E.U16 desc[UR10][R46.64], R85 ;  /* 0x000000552e007986 */ /* 0x000fe2000c10150a */
[----:B------:R-:W-:Y:S01]  /*8140*/  FFMA R12, R9, 0.69314718246459960938, R2 ;  /* 0x3f317218090c7823 */ /* 0x000fe20000000002 */
[----:B------:R-:W-:Y:S01]  /*8150*/  FFMA R13, R6, 0.69314718246459960938, R3 ;  /* 0x3f317218060d7823 */ /* 0x000fe20000000003 */
[----:B------:R-:W-:Y:S01]  /*8160*/  LEA R4, R4, UR8, 0x2 ;  /* 0x0000000804047c11 */ /* 0x000fe2000f8e10ff */
[----:B------:R-:W-:Y:S01]  /*8170*/  STG.E.U16 desc[UR10][R48.64], R87 ;  /* 0x0000005730007986 */ /* 0x000fe2000c10150a */
[----:B------:R-:W-:-:S02]  /*8180*/  IMAD.SHL.U32 R3, R77, 0x4, RZ ;  /* 0x000000044d037824 */ /* 0x000fc400078e00ff */
[----:B------:R-:W-:Y:S01]  /*8190*/  IMAD.HI R0, R77, 0x4, RZ ;  /* 0x000000044d007827 */ /* 0x000fe200078e02ff */
[----:B------:R-:W-:Y:S04]  /*81a0*/  STG.E.U16 desc[UR10][R50.64], R89 ;  /* 0x0000005932007986 */ /* 0x000fe8000c10150a */
[----:B------:R-:W-:Y:S04]  /*81b0*/  STG.E.U16 desc[UR10][R52.64], R91 ;  /* 0x0000005b34007986 */ /* 0x000fe8000c10150a */
[----:B------:R-:W-:Y:S04]  /*81c0*/  STG.E.U16 desc[UR10][R54.64], R93 ;  /* 0x0000005d36007986 */ /* 0x000fe8000c10150a */
[----:B------:R1:W-:Y:S04]  /*81d0*/  STG.E.U16 desc[UR10][R56.64], R8 ;  /* 0x0000000838007986 */ /* 0x0003e8000c10150a */
[----:B------:R2:W-:Y:S04]  /*81e0*/  STG.E.U16 desc[UR10][R58.64], R29 ;  /* 0x0000001d3a007986 */ /* 0x0005e8000c10150a */
[----:B------:R2:W-:Y:S04]  /*81f0*/  STG.E.U16 desc[UR10][R60.64], R30 ;  /* 0x0000001e3c007986 */ /* 0x0005e8000c10150a */
[----:B------:R2:W-:Y:S01]  /*8200*/  STG.E.U16 desc[UR10][R62.64], R31 ;  /* 0x0000001f3e007986 */ /* 0x0005e2000c10150a */
[----:B-1----:R-:W-:-:S02]  /*8210*/  FSEL R8, R75, -INF , P1 ;  /* 0xff8000004b087808 */ /* 0x002fc40000800000 */
[----:B0-----:R-:W-:Y:S01]  /*8220*/  IADD3 R2, P1, P2, R3, UR5, R10 ;  /* 0x0000000503027c10 */ /* 0x001fe2000fa3e00a */
[----:B------:R2:W-:Y:S02]  /*8230*/  STG.E.U16 desc[UR10][R64.64], R32 ;  /* 0x0000002040007986 */ /* 0x0005e4000c10150a */
[----:B------:R-:W-:Y:S01]  /*8240*/  FFMA R15, R8, 0.69314718246459960938, R5 ;  /* 0x3f317218080f7823 */ /* 0x000fe20000000005 */
[----:B------:R-:W-:Y:S01]  /*8250*/  IADD3.X R3, PT, PT, R0, UR7, R11, P1, P2 ;  /* 0x0000000700037c10 */ /* 0x000fe20008fe440b */
[----:B------:R2:W-:Y:S04]  /*8260*/  STG.E.U16 desc[UR10][R66.64], R33 ;  /* 0x0000002142007986 */ /* 0x0005e8000c10150a */
[----:B------:R2:W-:Y:S04]  /*8270*/  STG.E.U16 desc[UR10][R68.64], R34 ;  /* 0x0000002244007986 */ /* 0x0005e8000c10150a */
[----:B------:R2:W-:Y:S01]  /*8280*/  STG.E.U16 desc[UR10][R70.64], R35 ;  /* 0x0000002346007986 */ /* 0x0005e2000c10150a */
[----:B------:R-:W-:Y:S06]  /*8290*/  BAR.SYNC.DEFER_BLOCKING 0x0 ;  /* 0x0000000000007b1d */ /* 0x000fec0000010000 */
[----:B------:R2:W-:Y:S02]  /*82a0*/  STS.128 [R4], R12 ;  /* 0x0000000c04007388 */ /* 0x0005e40000000c00 */
[----:B------:R-:W-:Y:S06]  /*82b0*/  BAR.SYNC.DEFER_BLOCKING 0x0 ;  /* 0x0000000000007b1d */ /* 0x000fec0000010000 */
[----:B------:R-:W-:Y:S05]  /*82c0*/  @P0 EXIT ;  /* 0x000000000000094d */ /* 0x000fea0003800000 */
[----:B------:R-:W0:Y:S04]  /*82d0*/  LDS R5, [R76] ;  /* 0x000000004c057984 */ /* 0x000e280000000800 */
[----:B0-----:R-:W-:Y:S01]  /*82e0*/  STG.E desc[UR10][R2.64], R5 ;  /* 0x0000000502007986 */ /* 0x001fe2000c10190a */
[----:B------:R-:W-:Y:S05]  /*82f0*/  EXIT ;  /* 0x000000000000794d */ /* 0x000fea0003800000 */
.L_x_10:
[----:B------:R-:W-:-:S00]  /*8300*/  BRA `(.L_x_10) ;  /* 0xfffffffc00fc7947 */ /* 0x000fc0000383ffff */
[----:B------:R-:W-:-:S00]  /*8310*/  NOP ;  /* 0x0000000000007918 */ /* 0x000fc00000000000 */
        /* <DEDUP_REMOVED lines=14> */
.L_x_11:


//--------------------- .nv.global.init           --------------------------
	.section	.nv.global.init,"aw",@progbits
.nv.global.init:
	.type		_$_str,@object
	.size		_$_str,(.L_0 - _$_str)
_$_str:
        /*0000*/ 	.byte	0x5f, 0x5f, 0x43, 0x55, 0x44, 0x41, 0x5f, 0x46, 0x54, 0x5a, 0x00
.L_0:


//--------------------- .nv.shared.attn_fwd       --------------------------
	.section	.nv.shared.attn_fwd,"aw",@nobits
	.sectionflags	@""
	.align	16
	.zero		1024


//--------------------- .nv.shared.reserved.0     --------------------------
	.section	.nv.shared.reserved.0,"aw",@nobits
	.weak		__nv_reservedSMEM_offset_0_alias
	.size		__nv_reservedSMEM_offset_0_alias, 0, 64
	.other		__nv_reservedSMEM_offset_0_alias,@"STO_CUDA_RESERVED_SHARED STV_DEFAULT"
__nv_reservedSMEM_offset_0_alias:
	.zero		0
	.zero		64


//--------------------- .nv.constant0.attn_fwd    --------------------------
	.section	.nv.constant0.attn_fwd,"a",@progbits
	.sectionflags	@""
	.align	4
.nv.constant0.attn_fwd:
	.zero		1032


//--------------------- SYMBOLS --------------------------

	.type		.nv.reservedSmem.offset0,@object
	.size		.nv.reservedSmem.offset0,0x4
	.type		.nv.reservedSmem.cap,@object
	.size		.nv.reservedSmem.cap,0x4
